// auto-generated by cutlass_sweep.gemm — config: {"arch": "sm_90", "cluster_m": 4, "cluster_n": 4, "dtype": "fp32", "dtype_b": "fp32", "layout": "nt", "stages": 0, "tile_k": 64, "tile_m": 128, "tile_n": 64}
#include "cutlass/cutlass.h"
#include "cutlass/gemm/collective/collective_builder.hpp"
#include "cutlass/gemm/device/gemm_universal_adapter.h"
#include "cutlass/gemm/kernel/gemm_universal.hpp"
#include "cutlass/epilogue/collective/collective_builder.hpp"

using ElemA = float;
using ElemB = float;
using ElemCD = float;
using Acc  = float;
using TileShape    = cute::Shape<cute::_128, cute::_64, cute::_64>;
using ClusterShape = cute::Shape<cute::_4, cute::_4, cute::_1>;

using CollectiveEpilogue = typename cutlass::epilogue::collective::CollectiveBuilder<
    cutlass::arch::Sm90, cutlass::arch::OpClassTensorOp,
    TileShape, ClusterShape,
    cutlass::epilogue::collective::EpilogueTileAuto,
    Acc, Acc,
    ElemCD, cutlass::layout::RowMajor, 128 / cutlass::sizeof_bits<ElemCD>::value,
    ElemCD, cutlass::layout::RowMajor, 128 / cutlass::sizeof_bits<ElemCD>::value,
    cutlass::epilogue::collective::EpilogueScheduleAuto
  >::CollectiveOp;

using CollectiveMainloop = typename cutlass::gemm::collective::CollectiveBuilder<
    cutlass::arch::Sm90, cutlass::arch::OpClassTensorOp,
    ElemA, cutlass::layout::RowMajor, 128 / cutlass::sizeof_bits<ElemA>::value,
    ElemB, cutlass::layout::ColumnMajor, 128 / cutlass::sizeof_bits<ElemB>::value,
    Acc,
    TileShape, ClusterShape,
    cutlass::gemm::collective::StageCountAutoCarveout<static_cast<int>(sizeof(typename CollectiveEpilogue::SharedStorage))>,
    cutlass::gemm::collective::KernelScheduleAuto
  >::CollectiveOp;

using GemmKernel = cutlass::gemm::kernel::GemmUniversal<
    cute::Shape<int,int,int,int>,
    CollectiveMainloop,
    CollectiveEpilogue
>;
using Gemm = cutlass::gemm::device::GemmUniversalAdapter<GemmKernel>;

// Force the device kernel symbol into the cubin without needing a host main.
auto* _anchor = &cutlass::device_kernel<GemmKernel>;


// ===== COMPILED SASS (sm_90a) =====

	.target	sm_90a

	.elftype	@"ET_EXEC"


//--------------------- .note.nv.tkinfo           --------------------------
	.section	.note.nv.tkinfo,"",@"SHT_NOTE"
	.sectionflags	@"SHF_NOTE_NV_TKINFO"
	.tkinfo
        /*0018*/ 	.word	0x00000002
        /*0030*/ 	.string	""
        /*0030*/ 	.string	"ptxas"
        /*0030*/ 	.string	"Cuda compilation tools, release 13.0, V13.0.88"
        /*0030*/ 	.string	"Build cuda_13.0.r13.0/compiler.36424714_0"
        /*0030*/ 	.string	"-arch sm_90a -m 64 "



//--------------------- .note.nv.cuinfo           --------------------------
	.section	.note.nv.cuinfo,"",@"SHT_NOTE"
	.sectionflags	@"SHF_NOTE_NV_CUINFO"
        /*0018*/ 	.short	0x0002
        /*001a*/ 	.short	0x005a
        /*001c*/ 	.short	0x0082
	.zero		2


//--------------------- .nv.info                  --------------------------
	.section	.nv.info,"",@"SHT_CUDA_INFO"
	.align	4


	//----- nvinfo : EIATTR_REGCOUNT
	.align		4
        /*0000*/ 	.byte	0x04, 0x2f
        /*0002*/ 	.short	(.L_15 - .L_14)
	.align		4
.L_14:
        /*0004*/ 	.word	index@(_ZN7cutlass13device_kernelINS_4gemm6kernel13GemmUniversalIN4cute5tupleIJiiiiEEENS1_10collective13CollectiveMmaINS1_34MainloopSm90TmaGmmaWarpSpecializedILi4ENS5_IJNS4_1CILi4EEESB_NSA_ILi1EEEEEENS1_35KernelTmaWarpSpecializedCooperativeEEENS5_IJNSA_ILi128EEENSA_ILi64EEESH_EEEfNS5_IJlSC_lEEEfSJ_NS4_8TiledMMAINS4_8MMA_AtomIJNS4_4SM904GMMA29MMA_64x64x8_F32TF32TF32_SS_TNILNSN_7ScaleInE1ELSP_1EEEEEENS4_6LayoutINS5_IJNSA_ILi2EEESC_SC_EEENS5_IJSC_NSA_ILi0EEESV_EEEEENS5_IJNS4_10UnderscoreESY_SY_EEEEENS4_23SM90_TMA_LOAD_MULTICASTENS4_14ComposedLayoutINS4_7SwizzleILi3ELi4ELi3EEENS4_18smem_ptr_flag_bitsILi32EEENSS_INS5_IJNSA_ILi8EEENSA_ILi32EEEEEENS5_IJS18_SC_EEEEEEEvNS4_8identityES11_S1C_vS1D_EENS_8epilogue10collective6detail29Sm90TmaWarpSpecializedAdapterINS1G_15DefaultEpilogueIfSJ_SJ_NS1F_6thread17LinearCombinationIfLi1EffLNS1K_9ScaleType4KindE0ELNS_15FloatRoundStyleE2EfEENS1_15EpilogueDefaultEEEEEvvEEEEvNT_6ParamsE)
        /*0008*/ 	.word	0x000000a8


	//----- nvinfo : EIATTR_FRAME_SIZE
	.align		4
.L_15:
        /*000c*/ 	.byte	0x04, 0x11
        /*000e*/ 	.short	(.L_17 - .L_16)
	.align		4
.L_16:
        /*0010*/ 	.word	index@(_ZN7cutlass13device_kernelINS_4gemm6kernel13GemmUniversalIN4cute5tupleIJiiiiEEENS1_10collective13CollectiveMmaINS1_34MainloopSm90TmaGmmaWarpSpecializedILi4ENS5_IJNS4_1CILi4EEESB_NSA_ILi1EEEEEENS1_35KernelTmaWarpSpecializedCooperativeEEENS5_IJNSA_ILi128EEENSA_ILi64EEESH_EEEfNS5_IJlSC_lEEEfSJ_NS4_8TiledMMAINS4_8MMA_AtomIJNS4_4SM904GMMA29MMA_64x64x8_F32TF32TF32_SS_TNILNSN_7ScaleInE1ELSP_1EEEEEENS4_6LayoutINS5_IJNSA_ILi2EEESC_SC_EEENS5_IJSC_NSA_ILi0EEESV_EEEEENS5_IJNS4_10UnderscoreESY_SY_EEEEENS4_23SM90_TMA_LOAD_MULTICASTENS4_14ComposedLayoutINS4_7SwizzleILi3ELi4ELi3EEENS4_18smem_ptr_flag_bitsILi32EEENSS_INS5_IJNSA_ILi8EEENSA_ILi32EEEEEENS5_IJS18_SC_EEEEEEEvNS4_8identityES11_S1C_vS1D_EENS_8epilogue10collective6detail29Sm90TmaWarpSpecializedAdapterINS1G_15DefaultEpilogueIfSJ_SJ_NS1F_6thread17LinearCombinationIfLi1EffLNS1K_9ScaleType4KindE0ELNS_15FloatRoundStyleE2EfEENS1_15EpilogueDefaultEEEEEvvEEEEvNT_6ParamsE)
        /*0014*/ 	.word	0x00000000


	//----- nvinfo : EIATTR_MIN_STACK_SIZE
	.align		4
.L_17:
        /*0018*/ 	.byte	0x04, 0x12
        /*001a*/ 	.short	(.L_19 - .L_18)
	.align		4
.L_18:
        /*001c*/ 	.word	index@(_ZN7cutlass13device_kernelINS_4gemm6kernel13GemmUniversalIN4cute5tupleIJiiiiEEENS1_10collective13CollectiveMmaINS1_34MainloopSm90TmaGmmaWarpSpecializedILi4ENS5_IJNS4_1CILi4EEESB_NSA_ILi1EEEEEENS1_35KernelTmaWarpSpecializedCooperativeEEENS5_IJNSA_ILi128EEENSA_ILi64EEESH_EEEfNS5_IJlSC_lEEEfSJ_NS4_8TiledMMAINS4_8MMA_AtomIJNS4_4SM904GMMA29MMA_64x64x8_F32TF32TF32_SS_TNILNSN_7ScaleInE1ELSP_1EEEEEENS4_6LayoutINS5_IJNSA_ILi2EEESC_SC_EEENS5_IJSC_NSA_ILi0EEESV_EEEEENS5_IJNS4_10UnderscoreESY_SY_EEEEENS4_23SM90_TMA_LOAD_MULTICASTENS4_14ComposedLayoutINS4_7SwizzleILi3ELi4ELi3EEENS4_18smem_ptr_flag_bitsILi32EEENSS_INS5_IJNSA_ILi8EEENSA_ILi32EEEEEENS5_IJS18_SC_EEEEEEEvNS4_8identityES11_S1C_vS1D_EENS_8epilogue10collective6detail29Sm90TmaWarpSpecializedAdapterINS1G_15DefaultEpilogueIfSJ_SJ_NS1F_6thread17LinearCombinationIfLi1EffLNS1K_9ScaleType4KindE0ELNS_15FloatRoundStyleE2EfEENS1_15EpilogueDefaultEEEEEvvEEEEvNT_6ParamsE)
        /*0020*/ 	.word	0x00000000
.L_19:


//--------------------- .nv.compat                --------------------------
	.section	.nv.compat,"",@"SHT_CUDA_COMPAT_INFO"
	.align	4
        /*0000*/ 	.byte	0x02, 0x09, 0x01, 0x00, 0x02, 0x02, 0x04, 0x00, 0x02, 0x05, 0x05, 0x00, 0x03, 0x07, 0x01, 0x01
        /*0010*/ 	.byte	0x02, 0x03, 0x01, 0x00, 0x02, 0x06, 0x01, 0x00, 0x04, 0x0b, 0x08, 0x00, 0x00, 0x00, 0x00, 0x00
        /*0020*/ 	.byte	0x00, 0x00, 0x00, 0x00


//--------------------- .nv.info._ZN7cutlass13device_kernelINS_4gemm6kernel13GemmUniversalIN4cute5tupleIJiiiiEEENS1_10collective13CollectiveMmaINS1_34MainloopSm90TmaGmmaWarpSpecializedILi4ENS5_IJNS4_1CILi4EEESB_NSA_ILi1EEEEEENS1_35KernelTmaWarpSpecializedCooperativeEEENS5_IJNSA_ILi128EEENSA_ILi64EEESH_EEEfNS5_IJlSC_lEEEfSJ_NS4_8TiledMMAINS4_8MMA_AtomIJNS4_4SM904GMMA29MMA_64x64x8_F32TF32TF32_SS_TNILNSN_7ScaleInE1ELSP_1EEEEEENS4_6LayoutINS5_IJNSA_ILi2EEESC_SC_EEENS5_IJSC_NSA_ILi0EEESV_EEEEENS5_IJNS4_10UnderscoreESY_SY_EEEEENS4_23SM90_TMA_LOAD_MULTICASTENS4_14ComposedLayoutINS4_7SwizzleILi3ELi4ELi3EEENS4_18smem_ptr_flag_bitsILi32EEENSS_INS5_IJNSA_ILi8EEENSA_ILi32EEEEEENS5_IJS18_SC_EEEEEEEvNS4_8identityES11_S1C_vS1D_EENS_8epilogue10collective6detail29Sm90TmaWarpSpecializedAdapterINS1G_15DefaultEpilogueIfSJ_SJ_NS1F_6thread17LinearCombinationIfLi1EffLNS1K_9ScaleType4KindE0ELNS_15FloatRoundStyleE2EfEENS1_15EpilogueDefaultEEEEEvvEEEEvNT_6ParamsE --------------------------
	.section	.nv.info._ZN7cutlass13device_kernelINS_4gemm6kernel13GemmUniversalIN4cute5tupleIJiiiiEEENS1_10collective13CollectiveMmaINS1_34MainloopSm90TmaGmmaWarpSpecializedILi4ENS5_IJNS4_1CILi4EEESB_NSA_ILi1EEEEEENS1_35KernelTmaWarpSpecializedCooperativeEEENS5_IJNSA_ILi128EEENSA_ILi64EEESH_EEEfNS5_IJlSC_lEEEfSJ_NS4_8TiledMMAINS4_8MMA_AtomIJNS4_4SM904GMMA29MMA_64x64x8_F32TF32TF32_SS_TNILNSN_7ScaleInE1ELSP_1EEEEEENS4_6LayoutINS5_IJNSA_ILi2EEESC_SC_EEENS5_IJSC_NSA_ILi0EEESV_EEEEENS5_IJNS4_10UnderscoreESY_SY_EEEEENS4_23SM90_TMA_LOAD_MULTICASTENS4_14ComposedLayoutINS4_7SwizzleILi3ELi4ELi3EEENS4_18smem_ptr_flag_bitsILi32EEENSS_INS5_IJNSA_ILi8EEENSA_ILi32EEEEEENS5_IJS18_SC_EEEEEEEvNS4_8identityES11_S1C_vS1D_EENS_8epilogue10collective6detail29Sm90TmaWarpSpecializedAdapterINS1G_15DefaultEpilogueIfSJ_SJ_NS1F_6thread17LinearCombinationIfLi1EffLNS1K_9ScaleType4KindE0ELNS_15FloatRoundStyleE2EfEENS1_15EpilogueDefaultEEEEEvvEEEEvNT_6ParamsE,"",@"SHT_CUDA_INFO"
	.sectionflags	@""
	.align	4


	//----- nvinfo : EIATTR_CUDA_API_VERSION
	.align		4
        /*0000*/ 	.byte	0x04, 0x37
        /*0002*/ 	.short	(.L_21 - .L_20)
.L_20:
        /*0004*/ 	.word	0x00000082


	//----- nvinfo : EIATTR_KPARAM_INFO
	.align		4
.L_21:
        /*0008*/ 	.byte	0x04, 0x17
        /*000a*/ 	.short	(.L_23 - .L_22)
.L_22:
        /*000c*/ 	.word	0x00000000
        /*0010*/ 	.short	0x0000
        /*0012*/ 	.short	0x0070
        /*0014*/ 	.byte	0x00, 0xf0, 0x01, 0x10


	//----- nvinfo : EIATTR_SPARSE_MMA_MASK
	.align		4
.L_23:
        /*0018*/ 	.byte	0x03, 0x50
        /*001a*/ 	.short	0x0000


	//----- nvinfo : EIATTR_MAXREG_COUNT
	.align		4
        /*001c*/ 	.byte	0x03, 0x1b
        /*001e*/ 	.short	0x00a8


	//----- nvinfo : EIATTR_NUM_BARRIERS
	.align		4
        /*0020*/ 	.byte	0x02, 0x4c
        /*0022*/ 	.byte	0x01
	.zero		1


	//----- nvinfo : EIATTR_EXTERNS
	.align		4
        /*0024*/ 	.byte	0x04, 0x0f
        /*0026*/ 	.short	(.L_25 - .L_24)


	//   ....[0]....
	.align		4
.L_24:
        /*0028*/ 	.word	index@(__assertfail)


	//----- nvinfo : EIATTR_MERCURY_ISA_VERSION
	.align		4
.L_25:
        /*002c*/ 	.byte	0x03, 0x5f
        /*002e*/ 	.short	0x0101


	//----- nvinfo : EIATTR_INT_WARP_WIDE_INSTR_OFFSETS
	.align		4
        /*0030*/ 	.byte	0x04, 0x31
        /*0032*/ 	.short	(.L_27 - .L_26)


	//   ....[0]....
.L_26:
        /*0034*/ 	.word	0x000004c0


	//   ....[1]....
        /*0038*/ 	.word	0x000004d0


	//   ....[2]....
        /*003c*/ 	.word	0x00000680


	//   ....[3]....
        /*0040*/ 	.word	0x000022a0


	//----- nvinfo : EIATTR_COOP_GROUP_MASK_REGIDS
	.align		4
.L_27:
        /*0044*/ 	.byte	0x04, 0x29
        /*0046*/ 	.short	(.L_29 - .L_28)


	//   ....[0]....
.L_28:
        /*0048*/ 	.word	0xffffffff


	//   ....[1]....
        /*004c*/ 	.word	0xffffffff


	//   ....[2]....
        /*0050*/ 	.word	0xffffffff


	//   ....[3]....
        /*0054*/ 	.word	0xffffffff


	//   ....[4]....
        /*0058*/ 	.word	0xffffffff


	//   ....[5]....
        /*005c*/ 	.word	0xffffffff


	//----- nvinfo : EIATTR_COOP_GROUP_INSTR_OFFSETS
	.align		4
.L_29:
        /*0060*/ 	.byte	0x04, 0x28
        /*0062*/ 	.short	(.L_31 - .L_30)


	//   ....[0]....
.L_30:
        /*0064*/ 	.word	0x00000060


	//   ....[1]....
        /*0068*/ 	.word	0x00000070


	//   ....[2]....
        /*006c*/ 	.word	0x00000130


	//   ....[3]....
        /*0070*/ 	.word	0x00000300


	//   ....[4]....
        /*0074*/ 	.word	0x00000820


	//   ....[5]....
        /*0078*/ 	.word	0x000014a0


	//----- nvinfo : EIATTR_REG_RECONFIG
	.align		4
.L_31:
        /*007c*/ 	.byte	0x01, 0x54
	.zero		2


	//----- nvinfo : EIATTR_SYSCALL_OFFSETS
	.align		4
        /*0080*/ 	.byte	0x04, 0x46
        /*0082*/ 	.short	(.L_33 - .L_32)


	//   ....[0]....
.L_32:
        /*0084*/ 	.word	0x00001690


	//----- nvinfo : EIATTR_MBARRIER_INSTR_OFFSETS
	.align		4
.L_33:
        /*0088*/ 	.byte	0x04, 0x39
        /*008a*/ 	.short	(.L_35 - .L_34)


	//   ....[0]....
.L_34:
        /*008c*/ 	.word	0x00000250
        /*0090*/ 	.word	0x000000ff
        /*0094*/ 	.word	0x00000000
        /*0098*/ 	.short	0x0100
        /*009a*/ 	.byte	0x08
	.zero		1


	//   ....[1]....
        /*009c*/ 	.word	0x00000260
        /*00a0*/ 	.word	0x000000ff
        /*00a4*/ 	.word	0x00000020
        /*00a8*/ 	.short	0x0100
        /*00aa*/ 	.byte	0x08
	.zero		1


	//   ....[2]....
        /*00ac*/ 	.word	0x00000270
        /*00b0*/ 	.word	0x000000ff
        /*00b4*/ 	.word	0x00000008
        /*00b8*/ 	.short	0x0100
        /*00ba*/ 	.byte	0x08
	.zero		1


	//   ....[3]....
        /*00bc*/ 	.word	0x00000280
        /*00c0*/ 	.word	0x000000ff
        /*00c4*/ 	.word	0x00000028
        /*00c8*/ 	.short	0x0100
        /*00ca*/ 	.byte	0x08
	.zero		1


	//   ....[4]....
        /*00cc*/ 	.word	0x00000290
        /*00d0*/ 	.word	0x000000ff
        /*00d4*/ 	.word	0x00000010
        /*00d8*/ 	.short	0x0100
        /*00da*/ 	.byte	0x08
	.zero		1


	//   ....[5]....
        /*00dc*/ 	.word	0x000002a0
        /*00e0*/ 	.word	0x000000ff
        /*00e4*/ 	.word	0x00000030
        /*00e8*/ 	.short	0x0100
        /*00ea*/ 	.byte	0x08
	.zero		1


	//   ....[6]....
        /*00ec*/ 	.word	0x000002b0
        /*00f0*/ 	.word	0x000000ff
        /*00f4*/ 	.word	0x00000018
        /*00f8*/ 	.short	0x0100
        /*00fa*/ 	.byte	0x08
	.zero		1


	//   ....[7]....
        /*00fc*/ 	.word	0x000002c0
        /*0100*/ 	.word	0x000000ff
        /*0104*/ 	.word	0x00000038
        /*0108*/ 	.short	0x0100
        /*010a*/ 	.byte	0x08
	.zero		1


	//   ....[8]....
        /*010c*/ 	.word	0x000006f0
        /*0110*/ 	.word	0x000000ff
        /*0114*/ 	.word	0x00000050
        /*0118*/ 	.short	0x0100
        /*011a*/ 	.byte	0x06
	.zero		1


	//   ....[9]....
        /*011c*/ 	.word	0x000007a0
        /*0120*/ 	.word	0x000000ff
        /*0124*/ 	.word	0x00000058
        /*0128*/ 	.short	0x0100
        /*012a*/ 	.byte	0x06
	.zero		1


	//   ....[10]....
        /*012c*/ 	.word	0x00001750
        /*0130*/ 	.word	0x00000003
        /*0134*/ 	.word	0x00000000
        /*0138*/ 	.short	0x010a
        /*013a*/ 	.byte	0x3f
	.zero		1


	//   ....[11]....
        /*013c*/ 	.word	0x000017b0
        /*0140*/ 	.word	0x00000003
        /*0144*/ 	.word	0x00000000
        /*0148*/ 	.short	0x010a
        /*014a*/ 	.byte	0x3f
	.zero		1


	//   ....[12]....
        /*014c*/ 	.word	0x00001cf0
        /*0150*/ 	.word	0x00000005
        /*0154*/ 	.word	0x00000000
        /*0158*/ 	.short	0x010a
        /*015a*/ 	.byte	0x3f
	.zero		1


	//   ....[13]....
        /*015c*/ 	.word	0x00001d30
        /*0160*/ 	.word	0x00000005
        /*0164*/ 	.word	0x00000000
        /*0168*/ 	.short	0x010a
        /*016a*/ 	.byte	0x3f
	.zero		1


	//   ....[14]....
        /*016c*/ 	.word	0x00002150
        /*0170*/ 	.word	0x00000004
        /*0174*/ 	.word	0x00000000
        /*0178*/ 	.short	0x0101
        /*017a*/ 	.byte	0x3f
	.zero		1


	//   ....[15]....
        /*017c*/ 	.word	0x00002310
        /*0180*/ 	.word	0x00000000
        /*0184*/ 	.word	0x00000000
        /*0188*/ 	.short	0x0101
        /*018a*/ 	.byte	0x3f
	.zero		1


	//   ....[16]....
        /*018c*/ 	.word	0x000050a0
        /*0190*/ 	.word	0x00000014
        /*0194*/ 	.word	0x00000020
        /*0198*/ 	.short	0x010a
        /*019a*/ 	.byte	0x3f
	.zero		1


	//   ....[17]....
        /*019c*/ 	.word	0x00005540
        /*01a0*/ 	.word	0x00000004
        /*01a4*/ 	.word	0x00000058
        /*01a8*/ 	.short	0x0101
        /*01aa*/ 	.byte	0x3f
	.zero		1


	//   ....[18]....
        /*01ac*/ 	.word	0x00005c60
        /*01b0*/ 	.word	0x00000005
        /*01b4*/ 	.word	0x00000000
        /*01b8*/ 	.short	0x010a
        /*01ba*/ 	.byte	0x3f
	.zero		1


	//   ....[19]....
        /*01bc*/ 	.word	0x00005ce0
        /*01c0*/ 	.word	0x00000007
        /*01c4*/ 	.word	0x00000000
        /*01c8*/ 	.short	0x010a
        /*01ca*/ 	.byte	0x3f
	.zero		1


	//   ....[20]....
        /*01cc*/ 	.word	0x00005d70
        /*01d0*/ 	.word	0x00000006
        /*01d4*/ 	.word	0x00000000
        /*01d8*/ 	.short	0x010a
        /*01da*/ 	.byte	0x3f
	.zero		1


	//   ....[21]....
        /*01dc*/ 	.word	0x00005e00
        /*01e0*/ 	.word	0x00000003
        /*01e4*/ 	.word	0x00000000
        /*01e8*/ 	.short	0x010a
        /*01ea*/ 	.byte	0x3f
	.zero		1


	//   ....[22]....
        /*01ec*/ 	.word	0x00005e60
        /*01f0*/ 	.word	0x00000003
        /*01f4*/ 	.word	0x00000000
        /*01f8*/ 	.short	0x010a
        /*01fa*/ 	.byte	0x3f
	.zero		1


	//   ....[23]....
        /*01fc*/ 	.word	0x00005eb0
        /*0200*/ 	.word	0x00000005
        /*0204*/ 	.word	0x00000000
        /*0208*/ 	.short	0x010a
        /*020a*/ 	.byte	0x3f
	.zero		1


	//   ....[24]....
        /*020c*/ 	.word	0x00005f80
        /*0210*/ 	.word	0x00000014
        /*0214*/ 	.word	0x00000020
        /*0218*/ 	.short	0x010a
        /*021a*/ 	.byte	0x3f
	.zero		1


	//   ....[25]....
        /*021c*/ 	.word	0x00006050
        /*0220*/ 	.word	0x00000005
        /*0224*/ 	.word	0x00000000
        /*0228*/ 	.short	0x010a
        /*022a*/ 	.byte	0x3f
	.zero		1


	//   ....[26]....
        /*022c*/ 	.word	0x000060a0
        /*0230*/ 	.word	0x00000007
        /*0234*/ 	.word	0x00000000
        /*0238*/ 	.short	0x010a
        /*023a*/ 	.byte	0x3f
	.zero		1


	//   ....[27]....
        /*023c*/ 	.word	0x000060f0
        /*0240*/ 	.word	0x00000006
        /*0244*/ 	.word	0x00000000
        /*0248*/ 	.short	0x010a
        /*024a*/ 	.byte	0x3f
	.zero		1


	//----- nvinfo : EIATTR_NUM_MBARRIERS
	.align		4
.L_35:
        /*024c*/ 	.byte	0x03, 0x38
        /*024e*/ 	.short	0x000a


	//----- nvinfo : EIATTR_EXIT_INSTR_OFFSETS
	.align		4
        /*0250*/ 	.byte	0x04, 0x1c
        /*0252*/ 	.short	(.L_37 - .L_36)


	//   ....[0]....
.L_36:
        /*0254*/ 	.word	0x000009f0


	//   ....[1]....
        /*0258*/ 	.word	0x00001200


	//   ....[2]....
        /*025c*/ 	.word	0x000046f0


	//   ....[3]....
        /*0260*/ 	.word	0x00004c50


	//   ....[4]....
        /*0264*/ 	.word	0x00005e50


	//----- nvinfo : EIATTR_MAX_THREADS
	.align		4
.L_37:
        /*0268*/ 	.byte	0x04, 0x05
        /*026a*/ 	.short	(.L_39 - .L_38)
.L_38:
        /*026c*/ 	.word	0x00000180
        /*0270*/ 	.word	0x00000001
        /*0274*/ 	.word	0x00000001


	//----- nvinfo : EIATTR_CRS_STACK_SIZE
	.align		4
.L_39:
        /*0278*/ 	.byte	0x04, 0x1e
        /*027a*/ 	.short	(.L_41 - .L_40)
.L_40:
        /*027c*/ 	.word	0x00000000


	//----- nvinfo : EIATTR_CBANK_PARAM_SIZE
	.align		4
.L_41:
        /*0280*/ 	.byte	0x03, 0x19
        /*0282*/ 	.short	0x0470


	//----- nvinfo : EIATTR_PARAM_CBANK
	.align		4
        /*0284*/ 	.byte	0x04, 0x0a
        /*0286*/ 	.short	(.L_43 - .L_42)
	.align		4
.L_42:
        /*0288*/ 	.word	index@(.nv.constant0._ZN7cutlass13device_kernelINS_4gemm6kernel13GemmUniversalIN4cute5tupleIJiiiiEEENS1_10collective13CollectiveMmaINS1_34MainloopSm90TmaGmmaWarpSpecializedILi4ENS5_IJNS4_1CILi4EEESB_NSA_ILi1EEEEEENS1_35KernelTmaWarpSpecializedCooperativeEEENS5_IJNSA_ILi128EEENSA_ILi64EEESH_EEEfNS5_IJlSC_lEEEfSJ_NS4_8TiledMMAINS4_8MMA_AtomIJNS4_4SM904GMMA29MMA_64x64x8_F32TF32TF32_SS_TNILNSN_7ScaleInE1ELSP_1EEEEEENS4_6LayoutINS5_IJNSA_ILi2EEESC_SC_EEENS5_IJSC_NSA_ILi0EEESV_EEEEENS5_IJNS4_10UnderscoreESY_SY_EEEEENS4_23SM90_TMA_LOAD_MULTICASTENS4_14ComposedLayoutINS4_7SwizzleILi3ELi4ELi3EEENS4_18smem_ptr_flag_bitsILi32EEENSS_INS5_IJNSA_ILi8EEENSA_ILi32EEEEEENS5_IJS18_SC_EEEEEEEvNS4_8identityES11_S1C_vS1D_EENS_8epilogue10collective6detail29Sm90TmaWarpSpecializedAdapterINS1G_15DefaultEpilogueIfSJ_SJ_NS1F_6thread17LinearCombinationIfLi1EffLNS1K_9ScaleType4KindE0ELNS_15FloatRoundStyleE2EfEENS1_15EpilogueDefaultEEEEEvvEEEEvNT_6ParamsE)
        /*028c*/ 	.short	0x0210
        /*028e*/ 	.short	0x0470


	//----- nvinfo : EIATTR_SW_WAR
	.align		4
.L_43:
        /*0290*/ 	.byte	0x04, 0x36
        /*0292*/ 	.short	(.L_45 - .L_44)
.L_44:
        /*0294*/ 	.word	0x00000008
.L_45:


//--------------------- .nv.callgraph             --------------------------
	.section	.nv.callgraph,"",@"SHT_CUDA_CALLGRAPH"
	.align	4
	.sectionentsize	8
	.align		4
        /*0000*/ 	.word	0x00000000
	.align		4
        /*0004*/ 	.word	0xffffffff
	.align		4
        /*0008*/ 	.word	index@(_ZN7cutlass13device_kernelINS_4gemm6kernel13GemmUniversalIN4cute5tupleIJiiiiEEENS1_10collective13CollectiveMmaINS1_34MainloopSm90TmaGmmaWarpSpecializedILi4ENS5_IJNS4_1CILi4EEESB_NSA_ILi1EEEEEENS1_35KernelTmaWarpSpecializedCooperativeEEENS5_IJNSA_ILi128EEENSA_ILi64EEESH_EEEfNS5_IJlSC_lEEEfSJ_NS4_8TiledMMAINS4_8MMA_AtomIJNS4_4SM904GMMA29MMA_64x64x8_F32TF32TF32_SS_TNILNSN_7ScaleInE1ELSP_1EEEEEENS4_6LayoutINS5_IJNSA_ILi2EEESC_SC_EEENS5_IJSC_NSA_ILi0EEESV_EEEEENS5_IJNS4_10UnderscoreESY_SY_EEEEENS4_23SM90_TMA_LOAD_MULTICASTENS4_14ComposedLayoutINS4_7SwizzleILi3ELi4ELi3EEENS4_18smem_ptr_flag_bitsILi32EEENSS_INS5_IJNSA_ILi8EEENSA_ILi32EEEEEENS5_IJS18_SC_EEEEEEEvNS4_8identityES11_S1C_vS1D_EENS_8epilogue10collective6detail29Sm90TmaWarpSpecializedAdapterINS1G_15DefaultEpilogueIfSJ_SJ_NS1F_6thread17LinearCombinationIfLi1EffLNS1K_9ScaleType4KindE0ELNS_15FloatRoundStyleE2EfEENS1_15EpilogueDefaultEEEEEvvEEEEvNT_6ParamsE)
	.align		4
        /*000c*/ 	.word	index@(__assertfail)
	.align		4
        /*0010*/ 	.word	0x00000000
	.align		4
        /*0014*/ 	.word	0xfffffffe
	.align		4
        /*0018*/ 	.word	0x00000000
	.align		4
        /*001c*/ 	.word	0xfffffffd
	.align		4
        /*0020*/ 	.word	0x00000000
	.align		4
        /*0024*/ 	.word	0xfffffffc


//--------------------- .nv.constant4             --------------------------
	.section	.nv.constant4,"a",@progbits
	.align	8
	.align		8
.nv.constant4:
        /*0000*/ 	.dword	__assertfail
	.align		8
        /*0008*/ 	.dword	__unnamed_1
	.align		8
        /*0010*/ 	.dword	_ZN40_INTERNAL_dab93639_4_k_cu_7f402b47_173204cuda3std3__45__cpo5beginE
	.align		8
        /*0018*/ 	.dword	_ZN40_INTERNAL_dab93639_4_k_cu_7f402b47_173204cuda3std3__45__cpo3endE
	.align		8
        /*0020*/ 	.dword	_ZN40_INTERNAL_dab93639_4_k_cu_7f402b47_173204cuda3std3__45__cpo6cbeginE
	.align		8
        /*0028*/ 	.dword	_ZN40_INTERNAL_dab93639_4_k_cu_7f402b47_173204cuda3std3__45__cpo4cendE
	.align		8
        /*0030*/ 	.dword	_ZN40_INTERNAL_dab93639_4_k_cu_7f402b47_173204cuda3std3__442_GLOBAL__N__dab93639_4_k_cu_7f402b47_173206ignoreE
	.align		8
        /*0038*/ 	.dword	_ZN40_INTERNAL_dab93639_4_k_cu_7f402b47_173204cuda3std3__419piecewise_constructE
	.align		8
        /*0040*/ 	.dword	_ZN40_INTERNAL_dab93639_4_k_cu_7f402b47_173204cuda3std3__48in_placeE
	.align		8
        /*0048*/ 	.dword	_ZN40_INTERNAL_dab93639_4_k_cu_7f402b47_173204cuda3std6ranges3__45__cpo4swapE
	.align		8
        /*0050*/ 	.dword	_ZN40_INTERNAL_dab93639_4_k_cu_7f402b47_173204cuda3std6ranges3__45__cpo9iter_moveE
	.align		8
        /*0058*/ 	.dword	_ZN40_INTERNAL_dab93639_4_k_cu_7f402b47_173204cute7productE
	.align		8
        /*0060*/ 	.dword	_ZN40_INTERNAL_dab93639_4_k_cu_7f402b47_173204cute1_E
	.align		8
        /*0068*/ 	.dword	$str$22
	.align		8
        /*0070*/ 	.dword	$str$23


//--------------------- .text._ZN7cutlass13device_kernelINS_4gemm6kernel13GemmUniversalIN4cute5tupleIJiiiiEEENS1_10collective13CollectiveMmaINS1_34MainloopSm90TmaGmmaWarpSpecializedILi4ENS5_IJNS4_1CILi4EEESB_NSA_ILi1EEEEEENS1_35KernelTmaWarpSpecializedCooperativeEEENS5_IJNSA_ILi128EEENSA_ILi64EEESH_EEEfNS5_IJlSC_lEEEfSJ_NS4_8TiledMMAINS4_8MMA_AtomIJNS4_4SM904GMMA29MMA_64x64x8_F32TF32TF32_SS_TNILNSN_7ScaleInE1ELSP_1EEEEEENS4_6LayoutINS5_IJNSA_ILi2EEESC_SC_EEENS5_IJSC_NSA_ILi0EEESV_EEEEENS5_IJNS4_10UnderscoreESY_SY_EEEEENS4_23SM90_TMA_LOAD_MULTICASTENS4_14ComposedLayoutINS4_7SwizzleILi3ELi4ELi3EEENS4_18smem_ptr_flag_bitsILi32EEENSS_INS5_IJNSA_ILi8EEENSA_ILi32EEEEEENS5_IJS18_SC_EEEEEEEvNS4_8identityES11_S1C_vS1D_EENS_8epilogue10collective6detail29Sm90TmaWarpSpecializedAdapterINS1G_15DefaultEpilogueIfSJ_SJ_NS1F_6thread17LinearCombinationIfLi1EffLNS1K_9ScaleType4KindE0ELNS_15FloatRoundStyleE2EfEENS1_15EpilogueDefaultEEEEEvvEEEEvNT_6ParamsE --------------------------
	.section	.text._ZN7cutlass13device_kernelINS_4gemm6kernel13GemmUniversalIN4cute5tupleIJiiiiEEENS1_10collective13CollectiveMmaINS1_34MainloopSm90TmaGmmaWarpSpecializedILi4ENS5_IJNS4_1CILi4EEESB_NSA_ILi1EEEEEENS1_35KernelTmaWarpSpecializedCooperativeEEENS5_IJNSA_ILi128EEENSA_ILi64EEESH_EEEfNS5_IJlSC_lEEEfSJ_NS4_8TiledMMAINS4_8MMA_AtomIJNS4_4SM904GMMA29MMA_64x64x8_F32TF32TF32_SS_TNILNSN_7ScaleInE1ELSP_1EEEEEENS4_6LayoutINS5_IJNSA_ILi2EEESC_SC_EEENS5_IJSC_NSA_ILi0EEESV_EEEEENS5_IJNS4_10UnderscoreESY_SY_EEEEENS4_23SM90_TMA_LOAD_MULTICASTENS4_14ComposedLayoutINS4_7SwizzleILi3ELi4ELi3EEENS4_18smem_ptr_flag_bitsILi32EEENSS_INS5_IJNSA_ILi8EEENSA_ILi32EEEEEENS5_IJS18_SC_EEEEEEEvNS4_8identityES11_S1C_vS1D_EENS_8epilogue10collective6detail29Sm90TmaWarpSpecializedAdapterINS1G_15DefaultEpilogueIfSJ_SJ_NS1F_6thread17LinearCombinationIfLi1EffLNS1K_9ScaleType4KindE0ELNS_15FloatRoundStyleE2EfEENS1_15EpilogueDefaultEEEEEvvEEEEvNT_6ParamsE,"ax",@progbits
	.align	128
.text._ZN7cutlass13device_kernelINS_4gemm6kernel13GemmUniversalIN4cute5tupleIJiiiiEEENS1_10collective13CollectiveMmaINS1_34MainloopSm90TmaGmmaWarpSpecializedILi4ENS5_IJNS4_1CILi4EEESB_NSA_ILi1EEEEEENS1_35KernelTmaWarpSpecializedCooperativeEEENS5_IJNSA_ILi128EEENSA_ILi64EEESH_EEEfNS5_IJlSC_lEEEfSJ_NS4_8TiledMMAINS4_8MMA_AtomIJNS4_4SM904GMMA29MMA_64x64x8_F32TF32TF32_SS_TNILNSN_7ScaleInE1ELSP_1EEEEEENS4_6LayoutINS5_IJNSA_ILi2EEESC_SC_EEENS5_IJSC_NSA_ILi0EEESV_EEEEENS5_IJNS4_10UnderscoreESY_SY_EEEEENS4_23SM90_TMA_LOAD_MULTICASTENS4_14ComposedLayoutINS4_7SwizzleILi3ELi4ELi3EEENS4_18smem_ptr_flag_bitsILi32EEENSS_INS5_IJNSA_ILi8EEENSA_ILi32EEEEEENS5_IJS18_SC_EEEEEEEvNS4_8identityES11_S1C_vS1D_EENS_8epilogue10collective6detail29Sm90TmaWarpSpecializedAdapterINS1G_15DefaultEpilogueIfSJ_SJ_NS1F_6thread17LinearCombinationIfLi1EffLNS1K_9ScaleType4KindE0ELNS_15FloatRoundStyleE2EfEENS1_15EpilogueDefaultEEEEEvvEEEEvNT_6ParamsE:
        .type           _ZN7cutlass13device_kernelINS_4gemm6kernel13GemmUniversalIN4cute5tupleIJiiiiEEENS1_10collective13CollectiveMmaINS1_34MainloopSm90TmaGmmaWarpSpecializedILi4ENS5_IJNS4_1CILi4EEESB_NSA_ILi1EEEEEENS1_35KernelTmaWarpSpecializedCooperativeEEENS5_IJNSA_ILi128EEENSA_ILi64EEESH_EEEfNS5_IJlSC_lEEEfSJ_NS4_8TiledMMAINS4_8MMA_AtomIJNS4_4SM904GMMA29MMA_64x64x8_F32TF32TF32_SS_TNILNSN_7ScaleInE1ELSP_1EEEEEENS4_6LayoutINS5_IJNSA_ILi2EEESC_SC_EEENS5_IJSC_NSA_ILi0EEESV_EEEEENS5_IJNS4_10UnderscoreESY_SY_EEEEENS4_23SM90_TMA_LOAD_MULTICASTENS4_14ComposedLayoutINS4_7SwizzleILi3ELi4ELi3EEENS4_18smem_ptr_flag_bitsILi32EEENSS_INS5_IJNSA_ILi8EEENSA_ILi32EEEEEENS5_IJS18_SC_EEEEEEEvNS4_8identityES11_S1C_vS1D_EENS_8epilogue10collective6detail29Sm90TmaWarpSpecializedAdapterINS1G_15DefaultEpilogueIfSJ_SJ_NS1F_6thread17LinearCombinationIfLi1EffLNS1K_9ScaleType4KindE0ELNS_15FloatRoundStyleE2EfEENS1_15EpilogueDefaultEEEEEvvEEEEvNT_6ParamsE,@function
        .size           _ZN7cutlass13device_kernelINS_4gemm6kernel13GemmUniversalIN4cute5tupleIJiiiiEEENS1_10collective13CollectiveMmaINS1_34MainloopSm90TmaGmmaWarpSpecializedILi4ENS5_IJNS4_1CILi4EEESB_NSA_ILi1EEEEEENS1_35KernelTmaWarpSpecializedCooperativeEEENS5_IJNSA_ILi128EEENSA_ILi64EEESH_EEEfNS5_IJlSC_lEEEfSJ_NS4_8TiledMMAINS4_8MMA_AtomIJNS4_4SM904GMMA29MMA_64x64x8_F32TF32TF32_SS_TNILNSN_7ScaleInE1ELSP_1EEEEEENS4_6LayoutINS5_IJNSA_ILi2EEESC_SC_EEENS5_IJSC_NSA_ILi0EEESV_EEEEENS5_IJNS4_10UnderscoreESY_SY_EEEEENS4_23SM90_TMA_LOAD_MULTICASTENS4_14ComposedLayoutINS4_7SwizzleILi3ELi4ELi3EEENS4_18smem_ptr_flag_bitsILi32EEENSS_INS5_IJNSA_ILi8EEENSA_ILi32EEEEEENS5_IJS18_SC_EEEEEEEvNS4_8identityES11_S1C_vS1D_EENS_8epilogue10collective6detail29Sm90TmaWarpSpecializedAdapterINS1G_15DefaultEpilogueIfSJ_SJ_NS1F_6thread17LinearCombinationIfLi1EffLNS1K_9ScaleType4KindE0ELNS_15FloatRoundStyleE2EfEENS1_15EpilogueDefaultEEEEEvvEEEEvNT_6ParamsE,(.L_x_133 - _ZN7cutlass13device_kernelINS_4gemm6kernel13GemmUniversalIN4cute5tupleIJiiiiEEENS1_10collective13CollectiveMmaINS1_34MainloopSm90TmaGmmaWarpSpecializedILi4ENS5_IJNS4_1CILi4EEESB_NSA_ILi1EEEEEENS1_35KernelTmaWarpSpecializedCooperativeEEENS5_IJNSA_ILi128EEENSA_ILi64EEESH_EEEfNS5_IJlSC_lEEEfSJ_NS4_8TiledMMAINS4_8MMA_AtomIJNS4_4SM904GMMA29MMA_64x64x8_F32TF32TF32_SS_TNILNSN_7ScaleInE1ELSP_1EEEEEENS4_6LayoutINS5_IJNSA_ILi2EEESC_SC_EEENS5_IJSC_NSA_ILi0EEESV_EEEEENS5_IJNS4_10UnderscoreESY_SY_EEEEENS4_23SM90_TMA_LOAD_MULTICASTENS4_14ComposedLayoutINS4_7SwizzleILi3ELi4ELi3EEENS4_18smem_ptr_flag_bitsILi32EEENSS_INS5_IJNSA_ILi8EEENSA_ILi32EEEEEENS5_IJS18_SC_EEEEEEEvNS4_8identityES11_S1C_vS1D_EENS_8epilogue10collective6detail29Sm90TmaWarpSpecializedAdapterINS1G_15DefaultEpilogueIfSJ_SJ_NS1F_6thread17LinearCombinationIfLi1EffLNS1K_9ScaleType4KindE0ELNS_15FloatRoundStyleE2EfEENS1_15EpilogueDefaultEEEEEvvEEEEvNT_6ParamsE)
        .other          _ZN7cutlass13device_kernelINS_4gemm6kernel13GemmUniversalIN4cute5tupleIJiiiiEEENS1_10collective13CollectiveMmaINS1_34MainloopSm90TmaGmmaWarpSpecializedILi4ENS5_IJNS4_1CILi4EEESB_NSA_ILi1EEEEEENS1_35KernelTmaWarpSpecializedCooperativeEEENS5_IJNSA_ILi128EEENSA_ILi64EEESH_EEEfNS5_IJlSC_lEEEfSJ_NS4_8TiledMMAINS4_8MMA_AtomIJNS4_4SM904GMMA29MMA_64x64x8_F32TF32TF32_SS_TNILNSN_7ScaleInE1ELSP_1EEEEEENS4_6LayoutINS5_IJNSA_ILi2EEESC_SC_EEENS5_IJSC_NSA_ILi0EEESV_EEEEENS5_IJNS4_10UnderscoreESY_SY_EEEEENS4_23SM90_TMA_LOAD_MULTICASTENS4_14ComposedLayoutINS4_7SwizzleILi3ELi4ELi3EEENS4_18smem_ptr_flag_bitsILi32EEENSS_INS5_IJNSA_ILi8EEENSA_ILi32EEEEEENS5_IJS18_SC_EEEEEEEvNS4_8identityES11_S1C_vS1D_EENS_8epilogue10collective6detail29Sm90TmaWarpSpecializedAdapterINS1G_15DefaultEpilogueIfSJ_SJ_NS1F_6thread17LinearCombinationIfLi1EffLNS1K_9ScaleType4KindE0ELNS_15FloatRoundStyleE2EfEENS1_15EpilogueDefaultEEEEEvvEEEEvNT_6ParamsE,@"STO_CUDA_ENTRY STV_DEFAULT"
_ZN7cutlass13device_kernelINS_4gemm6kernel13GemmUniversalIN4cute5tupleIJiiiiEEENS1_10collective13CollectiveMmaINS1_34MainloopSm90TmaGmmaWarpSpecializedILi4ENS5_IJNS4_1CILi4EEESB_NSA_ILi1EEEEEENS1_35KernelTmaWarpSpecializedCooperativeEEENS5_IJNSA_ILi128EEENSA_ILi64EEESH_EEEfNS5_IJlSC_lEEEfSJ_NS4_8TiledMMAINS4_8MMA_AtomIJNS4_4SM904GMMA29MMA_64x64x8_F32TF32TF32_SS_TNILNSN_7ScaleInE1ELSP_1EEEEEENS4_6LayoutINS5_IJNSA_ILi2EEESC_SC_EEENS5_IJSC_NSA_ILi0EEESV_EEEEENS5_IJNS4_10UnderscoreESY_SY_EEEEENS4_23SM90_TMA_LOAD_MULTICASTENS4_14ComposedLayoutINS4_7SwizzleILi3ELi4ELi3EEENS4_18smem_ptr_flag_bitsILi32EEENSS_INS5_IJNSA_ILi8EEENSA_ILi32EEEEEENS5_IJS18_SC_EEEEEEEvNS4_8identityES11_S1C_vS1D_EENS_8epilogue10collective6detail29Sm90TmaWarpSpecializedAdapterINS1G_15DefaultEpilogueIfSJ_SJ_NS1F_6thread17LinearCombinationIfLi1EffLNS1K_9ScaleType4KindE0ELNS_15FloatRoundStyleE2EfEENS1_15EpilogueDefaultEEEEEvvEEEEvNT_6ParamsE:
[----:B------:R-:W0:Y:S01]  /*0000*/  LDC R1, c[0x0][0x28] ;  /* 0x00000a00ff017b82 */ /* 0x000e220000000800 */
[----:B------:R-:W1:Y:S01]  /*0010*/  S2R R63, SR_TID.X ;  /* 0x00000000003f7919 */ /* 0x000e620000002100 */
[----:B------:R-:W-:Y:S01]  /*0020*/  ELECT P0, URZ, PT ;  /* 0x00000000003f782f */ /* 0x000fe20003800000 */
[----:B------:R-:W-:Y:S01]  /*0030*/  BSSY B0, `(.L_x_0) ;  /* 0x000000f000007945 */ /* 0x000fe20003800000 */
[--C-:B-1----:R-:W-:Y:S02]  /*0040*/  SHF.R.U32.HI R0, RZ, 0x5, R63.reuse ;  /* 0x00000005ff007819 */ /* 0x102fe4000001163f */
[----:B------:R-:W-:-:S03]  /*0050*/  SHF.R.U32.HI R6, RZ, 0x7, R63 ;  /* 0x00000007ff067819 */ /* 0x000fc6000001163f */
[----:B------:R-:W1:Y:S04]  /*0060*/  SHFL.IDX PT, R2, R0, RZ, 0x1f ;  /* 0x00001fff00027589 */ /* 0x000e6800000e0000 */
[----:B------:R2:W3:Y:S01]  /*0070*/  SHFL.IDX PT, R5, R6, RZ, 0x1f ;  /* 0x00001fff06057589 */ /* 0x0004e200000e0000 */
[----:B-1----:R-:W-:-:S13]  /*0080*/  ISETP.NE.OR P0, PT, R2, RZ, !P0 ;  /* 0x000000ff0200720c */ /* 0x002fda0004705670 */
[----:B0-23--:R-:W-:Y:S05]  /*0090*/  @P0 BRA `(.L_x_1) ;  /* 0x0000000000200947 */ /* 0x00dfea0003800000 */
[----:B------:R-:W-:Y:S02]  /*00a0*/  ULDC.64 UR4, c[0x0][0x198] ;  /* 0x0000660000047ab9 */ /* 0x000fe40000000a00 */
[----:B------:R-:W-:Y:S02]  /*00b0*/  UIADD3 UR6, UP0, UR4, 0xf0, URZ ;  /* 0x000000f004067890 */ /* 0x000fe4000ff1e03f */
[----:B------:R-:W-:Y:S02]  /*00c0*/  UIADD3 UR4, UP1, UR4, 0x1f0, URZ ;  /* 0x000001f004047890 */ /* 0x000fe4000ff3e03f */
[----:B------:R-:W-:Y:S02]  /*00d0*/  UIADD3.X UR7, URZ, UR5, URZ, UP0, !UPT ;  /* 0x000000053f077290 */ /* 0x000fe400087fe43f */
[----:B------:R-:W-:-:S07]  /*00e0*/  UIADD3.X UR5, URZ, UR5, URZ, UP1, !UPT ;  /* 0x000000053f057290 */ /* 0x000fce0008ffe43f */
[----:B------:R0:W-:Y:S02]  /*00f0*/  UTMACCTL.PF [UR6] ;  /* 0x00000000060079b9 */ /* 0x0001e40008040000 */
[----:B------:R0:W-:Y:S02]  /*0100*/  UTMACCTL.PF [UR4] ;  /* 0x00000000040079b9 */ /* 0x0001e40008040000 */
[----:B0-----:R-:W-:Y:S01]  /*0110*/  NOP ;  /* 0x0000000000007918 */ /* 0x001fe20000000000 */
.L_x_1:
[----:B------:R-:W-:Y:S05]  /*0120*/  BSYNC B0 ;  /* 0x0000000000007941 */ /* 0x000fea0003800000 */
.L_x_0:
[----:B------:R-:W0:Y:S01]  /*0130*/  SHFL.IDX PT, R3, R0, RZ, 0x1f ;  /* 0x00001fff00037589 */ /* 0x000e2200000e0000 */
[----:B------:R-:W-:-:S04]  /*0140*/  SHF.R.S32.HI R4, RZ, 0x1f, R63 ;  /* 0x0000001fff047819 */ /* 0x000fc8000001143f */
[----:B------:R-:W-:Y:S02]  /*0150*/  LEA.HI R4, R4, R63, RZ, 0x7 ;  /* 0x0000003f04047211 */ /* 0x000fe400078f38ff */
[----:B0-----:R-:W-:-:S13]  /*0160*/  ISETP.NE.AND P0, PT, R3, RZ, PT ;  /* 0x000000ff0300720c */ /* 0x001fda0003f05270 */
[----:B------:R-:W-:Y:S05]  /*0170*/  @P0 BRA `(.L_x_2) ;  /* 0x0000000000580947 */ /* 0x000fea0003800000 */
[----:B------:R-:W0:Y:S01]  /*0180*/  S2UR UR8, SR_CgaCtaId ;  /* 0x00000000000879c3 */ /* 0x000e220000008800 */
[----:B------:R-:W-:Y:S01]  /*0190*/  UMOV UR4, 0x400 ;  /* 0x0000040000047882 */ /* 0x000fe20000000000 */
[----:B------:R-:W-:Y:S01]  /*01a0*/  UMOV UR5, 0x1 ;  /* 0x0000000100057882 */ /* 0x000fe20000000000 */
[----:B------:R-:W-:Y:S01]  /*01b0*/  UMOV UR6, 0xe ;  /* 0x0000000e00067882 */ /* 0x000fe20000000000 */
[----:B------:R-:W-:Y:S01]  /*01c0*/  ELECT P0, URZ, PT ;  /* 0x00000000003f782f */ /* 0x000fe20003800000 */
[----:B------:R-:W-:-:S04]  /*01d0*/  UIADD3 UR6, -UR6, 0x100000, URZ ;  /* 0x0010000006067890 */ /* 0x000fc8000fffe13f */
[----:B------:R-:W-:Y:S02]  /*01e0*/  USHF.L.U32 UR7, UR6, 0xb, URZ ;  /* 0x0000000b06077899 */ /* 0x000fe4000800063f */
[----:B------:R-:W-:Y:S02]  /*01f0*/  USHF.L.U32 UR6, UR6, 0x1, URZ ;  /* 0x0000000106067899 */ /* 0x000fe4000800063f */
[----:B0-----:R-:W-:Y:S02]  /*0200*/  ULEA UR8, UR8, UR4, 0x18 ;  /* 0x0000000408087291 */ /* 0x001fe4000f8ec03f */
[----:B------:R-:W-:-:S04]  /*0210*/  UIADD3 UR4, -UR5, 0x100000, URZ ;  /* 0x0010000005047890 */ /* 0x000fc8000fffe13f */
[----:B------:R-:W-:Y:S02]  /*0220*/  USHF.L.U32 UR5, UR4, 0xb, URZ ;  /* 0x0000000b04057899 */ /* 0x000fe4000800063f */
[----:B------:R-:W-:Y:S01]  /*0230*/  USHF.L.U32 UR4, UR4, 0x1, URZ ;  /* 0x0000000104047899 */ /* 0x000fe2000800063f */
[----:B------:R-:W0:Y:S11]  /*0240*/  FENCE.VIEW.ASYNC.S ;  /* 0x00000000000073c6 */ /* 0x000e360000000000 */
[----:B0-----:R0:W1:Y:S01]  /*0250*/  SYNCS.EXCH.64 URZ, [UR8], UR4 ;  /* 0x00000004083f75b2 */ /* 0x0010620008000100 */
[----:B------:R0:W2:Y:S01]  /*0260*/  SYNCS.EXCH.64 URZ, [UR8+0x20], UR6 ;  /* 0x00002006083f75b2 */ /* 0x0000a20008000100 */
[----:B------:R0:W3:Y:S01]  /*0270*/  SYNCS.EXCH.64 URZ, [UR8+0x8], UR4 ;  /* 0x00000804083f75b2 */ /* 0x0000e20008000100 */
[----:B------:R0:W4:Y:S01]  /*0280*/  SYNCS.EXCH.64 URZ, [UR8+0x28], UR6 ;  /* 0x00002806083f75b2 */ /* 0x0001220008000100 */
[----:B------:R0:W0:Y:S01]  /*0290*/  SYNCS.EXCH.64 URZ, [UR8+0x10], UR4 ;  /* 0x00001004083f75b2 */ /* 0x0000220008000100 */
[----:B------:R0:W0:Y:S01]  /*02a0*/  SYNCS.EXCH.64 URZ, [UR8+0x30], UR6 ;  /* 0x00003006083f75b2 */ /* 0x0000220008000100 */
[----:B------:R0:W0:Y:S01]  /*02b0*/  SYNCS.EXCH.64 URZ, [UR8+0x18], UR4 ;  /* 0x00001804083f75b2 */ /* 0x0000220008000100 */
[----:B------:R0:W0:Y:S01]  /*02c0*/  SYNCS.EXCH.64 URZ, [UR8+0x38], UR6 ;  /* 0x00003806083f75b2 */ /* 0x0000220008000100 */
[----:B------:R-:W-:Y:S01]  /*02d0*/  NOP ;  /* 0x0000000000007918 */ /* 0x000fe20000000000 */
.L_x_2:
[----:B0-----:R-:W0:Y:S01]  /*02e0*/  S2UR UR8, SR_CTAID.X ;  /* 0x00000000000879c3 */ /* 0x001e220000002500 */
[----:B------:R-:W-:Y:S01]  /*02f0*/  LOP3.LUT R4, R4, 0xffffff80, RZ, 0xc0, !PT ;  /* 0xffffff8004047812 */ /* 0x000fe200078ec0ff */
[----:B------:R-:W5:Y:S01]  /*0300*/  SHFL.IDX PT, R0, R0, RZ, 0x1f ;  /* 0x00001fff00007589 */ /* 0x000f6200000e0000 */
[----:B------:R-:W-:Y:S01]  /*0310*/  SHF.R.S32.HI R12, RZ, 0x1f, R3 ;  /* 0x0000001fff0c7819 */ /* 0x000fe20000011403 */
[----:B------:R-:W-:Y:S01]  /*0320*/  ULDC UR4, c[0x0][0x150] ;  /* 0x0000540000047ab9 */ /* 0x000fe20000000800 */
[----:B------:R-:W-:Y:S01]  /*0330*/  ELECT P0, URZ, PT ;  /* 0x00000000003f782f */ /* 0x000fe20003800000 */
[----:B------:R-:W-:Y:S01]  /*0340*/  IMAD.IADD R8, R63, 0x1, -R4 ;  /* 0x000000013f087824 */ /* 0x000fe200078e0a04 */
[----:B------:R-:W-:Y:S01]  /*0350*/  LEA.HI R12, R12, R3, RZ, 0x2 ;  /* 0x000000030c0c7211 */ /* 0x000fe200078f10ff */
[----:B------:R-:W1:Y:S01]  /*0360*/  S2R R4, SR_CTAID.Y ;  /* 0x0000000000047919 */ /* 0x000e620000002600 */
[----:B------:R-:W2:Y:S01]  /*0370*/  LDC R11, c[0x0][0x144] ;  /* 0x00005100ff0b7b82 */ /* 0x000ea20000000800 */
[----:B------:R-:W-:Y:S01]  /*0380*/  NOP ;  /* 0x0000000000007918 */ /* 0x000fe20000000000 */
[----:B------:R-:W-:Y:S01]  /*0390*/  SHF.R.S32.HI R7, RZ, 0x1f, R8 ;  /* 0x0000001fff077819 */ /* 0x000fe20000011408 */
[----:B------:R-:W-:Y:S01]  /*03a0*/  NOP ;  /* 0x0000000000007918 */ /* 0x000fe20000000000 */
[----:B------:R-:W-:Y:S01]  /*03b0*/  LOP3.LUT R12, R12, 0x3ffffffc, RZ, 0xc0, !PT ;  /* 0x3ffffffc0c0c7812 */ /* 0x000fe200078ec0ff */
[----:B------:R-:W-:Y:S01]  /*03c0*/  IMAD.MOV.U32 R22, RZ, RZ, 0x1 ;  /* 0x00000001ff167424 */ /* 0x000fe200078e00ff */
[----:B------:R-:W-:-:S02]  /*03d0*/  LEA.HI R7, R7, R8, RZ, 0x3 ;  /* 0x0000000807077211 */ /* 0x000fc400078f18ff */
[----:B------:R-:W-:Y:S01]  /*03e0*/  ISETP.NE.AND P3, PT, R5, RZ, PT ;  /* 0x000000ff0500720c */ /* 0x000fe20003f65270 */
[----:B------:R-:W-:Y:S01]  /*03f0*/  IMAD.IADD R3, R3, 0x1, -R12 ;  /* 0x0000000103037824 */ /* 0x000fe200078e0a0c */
[--C-:B------:R-:W-:Y:S01]  /*0400*/  SHF.R.S32.HI R9, RZ, 0x3, R7.reuse ;  /* 0x00000003ff097819 */ /* 0x100fe20000011407 */
[----:B------:R-:W3:Y:S01]  /*0410*/  LDC R12, c[0x0][0x140] ;  /* 0x00005000ff0c7b82 */ /* 0x000ee20000000800 */
[----:B------:R-:W-:Y:S02]  /*0420*/  SHF.R.S32.HI R10, RZ, 0x1f, R7 ;  /* 0x0000001fff0a7819 */ /* 0x000fe40000011407 */
[----:B0-----:R-:W-:Y:S02]  /*0430*/  I2FP.F32.U32 R7, UR8 ;  /* 0x0000000800077c45 */ /* 0x001fe40008201000 */
[----:B------:R-:W-:Y:S02]  /*0440*/  LEA.HI R10, R10, R9, RZ, 0x2 ;  /* 0x000000090a0a7211 */ /* 0x000fe400078f10ff */
[----:B-----5:R-:W-:Y:S01]  /*0450*/  ISETP.NE.OR P0, PT, R0, RZ, !P0 ;  /* 0x000000ff0000720c */ /* 0x020fe20004705670 */
[----:B------:R-:W-:Y:S01]  /*0460*/  FMUL R7, R7, UR4 ;  /* 0x0000000407077c20 */ /* 0x000fe20008400000 */
[----:B------:R-:W-:Y:S01]  /*0470*/  LOP3.LUT R10, R10, 0xfffffffc, RZ, 0xc0, !PT ;  /* 0xfffffffc0a0a7812 */ /* 0x000fe200078ec0ff */
[----:B------:R-:W-:-:S04]  /*0480*/  ULDC UR4, c[0x0][0x154] ;  /* 0x0000550000047ab9 */ /* 0x000fc80000000800 */
[----:B------:R-:W0:Y:S01]  /*0490*/  F2I.U32.TRUNC.NTZ R7, R7 ;  /* 0x0000000700077305 */ /* 0x000e22000020f000 */
[----:B------:R-:W-:-:S04]  /*04a0*/  IMAD.IADD R10, R9, 0x1, -R10 ;  /* 0x00000001090a7824 */ /* 0x000fc800078e0a0a */
[----:B------:R-:W-:Y:S01]  /*04b0*/  IMAD R10, R3, 0x4, R10 ;  /* 0x00000004030a7824 */ /* 0x000fe200078e020a */
[----:B------:R-:W-:Y:S01]  /*04c0*/  VOTEU.ALL UP0, P0 ;  /* 0x00000000003f7886 */ /* 0x000fe20000000000 */
[----:B------:R-:W-:Y:S02]  /*04d0*/  VOTEU.ALL UP1, P0 ;  /* 0x00000000003f7886 */ /* 0x000fe40000020000 */
[----:B------:R-:W-:Y:S01]  /*04e0*/  IMAD.SHL.U32 R19, R10, 0x4, RZ ;  /* 0x000000040a137824 */ /* 0x000fe200078e00ff */
[----:B------:R-:W-:Y:S01]  /*04f0*/  SHF.R.S32.HI R3, RZ, 0x1f, R10 ;  /* 0x0000001fff037819 */ /* 0x000fe2000001140a */
[----:B------:R-:W5:Y:S01]  /*0500*/  @!UP0 S2UR UR7, SR_CgaCtaId ;  /* 0x00000000000789c3 */ /* 0x000f620000008800 */
[----:B------:R-:W-:Y:S01]  /*0510*/  @!UP0 UMOV UR6, 0x400 ;  /* 0x0000040000068882 */ /* 0x000fe20000000000 */
[----:B---3--:R-:W-:Y:S01]  /*0520*/  ISETP.EQ.U32.AND P2, PT, R12, 0x1, PT ;  /* 0x000000010c00780c */ /* 0x008fe20003f42070 */
[----:B0-----:R-:W-:Y:S01]  /*0530*/  IMAD.MOV R14, RZ, RZ, -R7 ;  /* 0x000000ffff0e7224 */ /* 0x001fe200078e0a07 */
[----:B------:R-:W-:-:S02]  /*0540*/  LEA.HI R0, R3, R10, RZ, 0x2 ;  /* 0x0000000a03007211 */ /* 0x000fc400078f10ff */
[----:B------:R-:W-:Y:S01]  /*0550*/  LOP3.LUT R19, R10, 0xc, R19, 0x78, !PT ;  /* 0x0000000c0a137812 */ /* 0x000fe200078e7813 */
[----:B--2---:R-:W-:Y:S01]  /*0560*/  IMAD R3, R11, R14, UR8 ;  /* 0x000000080b037e24 */ /* 0x004fe2000f8e020e */
[----:B------:R-:W-:Y:S01]  /*0570*/  LOP3.LUT R9, R0, 0xfffffffc, RZ, 0xc0, !PT ;  /* 0xfffffffc00097812 */ /* 0x000fe200078ec0ff */
[----:B------:R-:W0:Y:S01]  /*0580*/  LDC R7, c[0x0][0x148] ;  /* 0x00005200ff077b82 */ /* 0x000e220000000800 */
[----:B-1----:R-:W-:-:S03]  /*0590*/  I2FP.F32.U32 R11, R4 ;  /* 0x00000004000b7245 */ /* 0x002fc60000201000 */
[----:B------:R-:W-:Y:S01]  /*05a0*/  IMAD.IADD R0, R10, 0x1, -R9 ;  /* 0x000000010a007824 */ /* 0x000fe200078e0a09 */
[----:B------:R-:W-:Y:S01]  /*05b0*/  SHF.R.S32.HI R9, RZ, 0x1f, R2 ;  /* 0x0000001fff097819 */ /* 0x000fe20000011402 */
[----:B------:R-:W-:Y:S01]  /*05c0*/  FMUL R11, R11, UR4 ;  /* 0x000000040b0b7c20 */ /* 0x000fe20008400000 */
[----:B------:R-:W-:Y:S01]  /*05d0*/  UMOV UR4, 0x20 ;  /* 0x0000002000047882 */ /* 0x000fe20000000000 */
[----:B------:R-:W-:Y:S01]  /*05e0*/  VIADD R10, R5, 0xffffffff ;  /* 0xffffffff050a7836 */ /* 0x000fe20000000000 */
[----:B------:R-:W-:Y:S01]  /*05f0*/  ISETP.NE.AND P4, PT, R0, R3, PT ;  /* 0x000000030000720c */ /* 0x000fe20003f85270 */
[----:B------:R-:W-:-:S04]  /*0600*/  @!UP0 UIADD3 UR4, -UR4, 0x100000, URZ ;  /* 0x0010000004048890 */ /* 0x000fc8000fffe13f */
[----:B------:R-:W-:Y:S02]  /*0610*/  @!UP0 USHF.L.U32 UR5, UR4, 0xb, URZ ;  /* 0x0000000b04058899 */ /* 0x000fe4000800063f */
[----:B------:R-:W-:Y:S01]  /*0620*/  @!UP0 USHF.L.U32 UR4, UR4, 0x1, URZ ;  /* 0x0000000104048899 */ /* 0x000fe2000800063f */
[----:B------:R-:W-:Y:S01]  /*0630*/  LEA.HI R9, R9, R2, RZ, 0x2 ;  /* 0x0000000209097211 */ /* 0x000fe200078f10ff */
[----:B------:R-:W1:Y:S01]  /*0640*/  F2I.U32.TRUNC.NTZ R11, R11 ;  /* 0x0000000b000b7305 */ /* 0x000e62000020f000 */
[----:B------:R-:W-:Y:S01]  /*0650*/  ISETP.GE.U32.AND P6, PT, R10, 0x2, PT ;  /* 0x000000020a00780c */ /* 0x000fe20003fc6070 */
[----:B-----5:R-:W-:Y:S01]  /*0660*/  @!UP0 ULEA UR6, UR7, UR6, 0x18 ;  /* 0x0000000607068291 */ /* 0x020fe2000f8ec03f */
[----:B------:R-:W-:Y:S01]  /*0670*/  LOP3.LUT R9, R9, 0xfffffffc, RZ, 0xc0, !PT ;  /* 0xfffffffc09097812 */ /* 0x000fe200078ec0ff */
[----:B------:R-:W-:Y:S01]  /*0680*/  VOTEU.ALL UP0, P0 ;  /* 0x00000000003f7886 */ /* 0x000fe20000000000 */
[----:B------:R-:W-:-:S03]  /*0690*/  LOP3.LUT P0, RZ, R8, 0x7, RZ, 0xc0, !PT ;  /* 0x0000000708ff7812 */ /* 0x000fc6000780c0ff */
[----:B------:R-:W-:Y:S01]  /*06a0*/  IMAD.IADD R0, R2, 0x1, -R9 ;  /* 0x0000000102007824 */ /* 0x000fe200078e0a09 */
[----:B------:R-:W-:Y:S02]  /*06b0*/  ISETP.LT.U32.AND P0, PT, R19, 0x10, !P0 ;  /* 0x000000101300780c */ /* 0x000fe40004701070 */
[----:B------:R-:W-:Y:S02]  /*06c0*/  @P4 SHF.R.S32.HI R2, RZ, 0x1f, R19 ;  /* 0x0000001fff024819 */ /* 0x000fe40000011413 */
[----:B------:R-:W-:Y:S01]  /*06d0*/  ISETP.NE.AND P1, PT, R0, 0x3, PT ;  /* 0x000000030000780c */ /* 0x000fe20003f25270 */
[----:B------:R-:W2:Y:S02]  /*06e0*/  FENCE.VIEW.ASYNC.S ;  /* 0x00000000000073c6 */ /* 0x000ea40000000000 */
[----:B--2---:R2:W3:Y:S01]  /*06f0*/  @!UP0 SYNCS.EXCH.64 URZ, [UR6+0x50], UR4 ;  /* 0x00005004063f85b2 */ /* 0x0044e20008000100 */
[----:B-1----:R-:W-:Y:S01]  /*0700*/  IMAD.MOV R20, RZ, RZ, -R11 ;  /* 0x000000ffff147224 */ /* 0x002fe200078e0a0b */
[----:B------:R-:W-:-:S02]  /*0710*/  @P4 LEA.HI R2, R2, R19, RZ, 0x2 ;  /* 0x0000001302024211 */ /* 0x000fc400078f10ff */
[----:B------:R-:W-:Y:S01]  /*0720*/  ISETP.EQ.OR P1, PT, R0, RZ, !P1 ;  /* 0x000000ff0000720c */ /* 0x000fe20004f22670 */
[----:B0-----:R-:W-:Y:S01]  /*0730*/  IMAD R9, R7, R20, R4 ;  /* 0x0000001407097224 */ /* 0x001fe200078e0204 */
[----:B------:R-:W-:Y:S02]  /*0740*/  @P4 SHF.R.S32.HI R2, RZ, 0x2, R2 ;  /* 0x00000002ff024819 */ /* 0x000fe40000011402 */
[----:B------:R-:W-:Y:S02]  /*0750*/  ISETP.EQ.AND P1, PT, R5, RZ, P1 ;  /* 0x000000ff0500720c */ /* 0x000fe40000f22270 */
[----:B------:R-:W-:Y:S02]  /*0760*/  @P4 ISETP.NE.AND P5, PT, R2, R9, PT ;  /* 0x000000090200420c */ /* 0x000fe40003fa5270 */
[----:B------:R-:W-:Y:S02]  /*0770*/  SEL R9, RZ, 0x1, !P0 ;  /* 0x00000001ff097807 */ /* 0x000fe40004000000 */
[----:B------:R-:W-:-:S02]  /*0780*/  @P4 SEL R22, RZ, 0x1, P5 ;  /* 0x00000001ff164807 */ /* 0x000fc40002800000 */
[----:B------:R-:W-:Y:S01]  /*0790*/  SEL R18, RZ, 0x1, !P1 ;  /* 0x00000001ff127807 */ /* 0x000fe20004800000 */
[----:B------:R2:W0:Y:S01]  /*07a0*/  @!UP1 SYNCS.EXCH.64 URZ, [UR6+0x58], UR4 ;  /* 0x00005804063f95b2 */ /* 0x0004220008000100 */
[----:B------:R-:W-:Y:S01]  /*07b0*/  LOP3.LUT R22, R22, R9, RZ, 0xc0, !PT ;  /* 0x0000000916167212 */ /* 0x000fe200078ec0ff */
[----:B------:R-:W-:Y:S01]  /*07c0*/  NOP ;  /* 0x0000000000007918 */ /* 0x000fe20000000000 */
[----:B------:R-:W-:Y:S02]  /*07d0*/  LOP3.LUT R11, R63, 0x7f, RZ, 0xc0, !PT ;  /* 0x0000007f3f0b7812 */ /* 0x000fe400078ec0ff */
[----:B------:R-:W-:Y:S01]  /*07e0*/  SEL R18, R18, 0x2, P6 ;  /* 0x0000000212127807 */ /* 0x000fe20003000000 */
[----:B--23--:R-:W-:Y:S06]  /*07f0*/  @!P2 BRA `(.L_x_3) ;  /* 0x000000000008a947 */ /* 0x00cfec0003800000 */
[----:B0---4-:R-:W-:Y:S01]  /*0800*/  UCGABAR_ARV ;  /* 0x00000000000079c7 */ /* 0x011fe20008000000 */
[----:B------:R-:W-:Y:S05]  /*0810*/  BRA `(.L_x_4) ;  /* 0x0000000000047947 */ /* 0x000fea0003800000 */
.L_x_3:
[----:B0---4-:R-:W-:Y:S01]  /*0820*/  NOP ;  /* 0x0000000000007918 */ /* 0x011fe20000000000 */
.L_x_4:
[----:B------:R-:W0:Y:S01]  /*0830*/  LDC R2, c[0x0][0x65c] ;  /* 0x00019700ff027b82 */ /* 0x000e220000000800 */
[----:B------:R-:W-:Y:S02]  /*0840*/  IMAD.U32 R8, RZ, RZ, UR8 ;  /* 0x00000008ff087e24 */ /* 0x000fe4000f8e00ff */
[----:B------:R-:W-:Y:S01]  /*0850*/  IMAD.MOV.U32 R9, RZ, RZ, RZ ;  /* 0x000000ffff097224 */ /* 0x000fe200078e00ff */
[----:B0-----:R-:W-:-:S04]  /*0860*/  ISETP.NE.AND P1, PT, R2, 0x1, PT ;  /* 0x000000010200780c */ /* 0x001fc80003f25270 */
[----:B------:R-:W-:-:S09]  /*0870*/  P2R R5, PR, RZ, 0x2 ;  /* 0x00000002ff057803 */ /* 0x000fd20000000000 */
[----:B------:R-:W0:Y:S01]  /*0880*/  @P1 LDC R17, c[0x0][0x10] ;  /* 0x00000400ff111b82 */ /* 0x000e220000000800 */
[----:B------:R-:W-:Y:S02]  /*0890*/  @P1 IMAD.MOV.U32 R5, RZ, RZ, RZ ;  /* 0x000000ffff051224 */ /* 0x000fe400078e00ff */
[----:B------:R-:W-:-:S05]  /*08a0*/  @P1 IMAD.MOV.U32 R15, RZ, RZ, RZ ;  /* 0x000000ffff0f1224 */ /* 0x000fca00078e00ff */
[----:B------:R-:W1:Y:S01]  /*08b0*/  @!P1 LDC R13, c[0x0][0xc] ;  /* 0x00000300ff0d9b82 */ /* 0x000e620000000800 */
[----:B------:R-:W-:Y:S01]  /*08c0*/  ULDC UR4, c[0x0][0xc] ;  /* 0x0000030000047ab9 */ /* 0x000fe20000000800 */
[----:B------:R-:W-:Y:S01]  /*08d0*/  ULDC UR5, c[0x0][0x10] ;  /* 0x0000040000057ab9 */ /* 0x000fe20000000800 */
[----:B------:R-:W-:Y:S01]  /*08e0*/  ULDC UR6, c[0x0][0x14] ;  /* 0x0000050000067ab9 */ /* 0x000fe20000000800 */
[----:B------:R-:W-:-:S04]  /*08f0*/  UIMAD.WIDE.U32 UR4, UR4, UR5, URZ ;  /* 0x00000005040472a5 */ /* 0x000fc8000f8e003f */
[----:B------:R-:W-:Y:S02]  /*0900*/  UIMAD.WIDE.U32 UR38, UR4, UR6, URZ ;  /* 0x00000006042672a5 */ /* 0x000fe4000f8e003f */
[----:B------:R-:W-:-:S04]  /*0910*/  UIMAD UR41, UR5, UR6, URZ ;  /* 0x00000006052972a4 */ /* 0x000fc8000f8e023f */
[----:B------:R-:W-:Y:S01]  /*0920*/  UIADD3 UR41, UR39, UR41, URZ ;  /* 0x0000002927297290 */ /* 0x000fe2000fffe03f */
[----:B0-----:R-:W-:-:S04]  /*0930*/  @P1 IMAD.WIDE.U32 R16, R17, UR8, R4 ;  /* 0x0000000811101c25 */ /* 0x001fc8000f8e0004 */
[----:B------:R-:W-:Y:S02]  /*0940*/  @P1 IMAD.IADD R17, R17, 0x1, R15 ;  /* 0x0000000111111824 */ /* 0x000fe400078e020f */
[----:B-1----:R-:W-:-:S04]  /*0950*/  @!P1 IMAD.WIDE.U32 R8, R4, R13, R8 ;  /* 0x0000000d04089225 */ /* 0x002fc800078e0008 */
[----:B------:R-:W-:Y:S02]  /*0960*/  @!P1 IMAD.MOV.U32 R16, RZ, RZ, R8 ;  /* 0x000000ffff109224 */ /* 0x000fe400078e0008 */
[----:B------:R-:W-:Y:S01]  /*0970*/  @!P1 IMAD.MOV.U32 R17, RZ, RZ, R9 ;  /* 0x000000ffff119224 */ /* 0x000fe200078e0009 */
[----:B------:R-:W-:Y:S06]  /*0980*/  @!P2 BRA `(.L_x_5) ;  /* 0x00000000000ca947 */ /* 0x000fec0003800000 */
[----:B------:R-:W-:Y:S01]  /*0990*/  UCGABAR_WAIT ;  /* 0x0000000000007dc7 */ /* 0x000fe20008000000 */
[----:B------:R-:W-:Y:S01]  /*09a0*/  CCTL.IVALL ;  /* 0x00000000ff00798f */ /* 0x000fe20002000000 */
[----:B------:R-:W-:Y:S05]  /*09b0*/  BRA `(.L_x_6) ;  /* 0x0000000000047947 */ /* 0x000fea0003800000 */
.L_x_5:
[----:B------:R-:W-:Y:S06]  /*09c0*/  BAR.SYNC.DEFER_BLOCKING 0x0 ;  /* 0x0000000000007b1d */ /* 0x000fec0000010000 */
.L_x_6:
[----:B------:R-:W-:Y:S05]  /*09d0*/  @!P3 BRA `(.L_x_7) ;  /* 0x0000003c0048b947 */ /* 0x000fea0003800000 */
[----:B------:R-:W-:-:S13]  /*09e0*/  ISETP.GT.U32.AND P0, PT, R10, 0x1, PT ;  /* 0x000000010a00780c */ /* 0x000fda0003f04070 */
[----:B------:R-:W-:Y:S05]  /*09f0*/  @P0 EXIT ;  /* 0x000000000000094d */ /* 0x000fea0003800000 */
[----:B------:R-:W-:Y:S01]  /*0a00*/  ULDC.64 UR4, c[0x0][0x650] ;  /* 0x0001940000047ab9 */ /* 0x000fe20000000a00 */
[----:B------:R-:W-:Y:S01]  /*0a10*/  PRMT R0, RZ, 0x7610, R0 ;  /* 0x00007610ff007816 */ /* 0x000fe20000000000 */
[----:B------:R-:W-:Y:S01]  /*0a20*/  IMAD.MOV.U32 R71, RZ, RZ, -0x1 ;  /* 0xffffffffff477424 */ /* 0x000fe200078e00ff */
[----:B------:R-:W-:Y:S01]  /*0a30*/  ISETP.GE.U32.AND P0, PT, R16, UR4, PT ;  /* 0x0000000410007c0c */ /* 0x000fe2000bf06070 */
[----:B------:R-:W-:Y:S02]  /*0a40*/  IMAD.MOV.U32 R70, RZ, RZ, -0x1 ;  /* 0xffffffffff467424 */ /* 0x000fe400078e00ff */
[----:B------:R-:W-:Y:S01]  /*0a50*/  IMAD.MOV.U32 R69, RZ, RZ, -0x1 ;  /* 0xffffffffff457424 */ /* 0x000fe200078e00ff */
[----:B------:R-:W-:-:S13]  /*0a60*/  ISETP.GE.U32.AND.EX P0, PT, R17, UR5, PT, P0 ;  /* 0x0000000511007c0c */ /* 0x000fda000bf06100 */
[----:B------:R-:W-:Y:S05]  /*0a70*/  @P0 BRA `(.L_x_8) ;  /* 0x0000000400280947 */ /* 0x000fea0003800000 */
[----:B------:R-:W0:Y:S01]  /*0a80*/  LDC.64 R24, c[0x0][0x628] ;  /* 0x00018a00ff187b82 */ /* 0x000e220000000a00 */
[----:B------:R-:W-:Y:S02]  /*0a90*/  IMAD.MOV.U32 R8, RZ, RZ, R16 ;  /* 0x000000ffff087224 */ /* 0x000fe400078e0010 */
[----:B------:R-:W-:-:S05]  /*0aa0*/  IMAD.MOV.U32 R9, RZ, RZ, R17 ;  /* 0x000000ffff097224 */ /* 0x000fca00078e0011 */
[----:B------:R-:W1:Y:S08]  /*0ab0*/  LDC R0, c[0x0][0x630] ;  /* 0x00018c00ff007b82 */ /* 0x000e700000000800 */
[----:B------:R-:W2:Y:S01]  /*0ac0*/  LDC.64 R26, c[0x0][0x620] ;  /* 0x00018800ff1a7b82 */ /* 0x000ea20000000a00 */
[----:B0-----:R-:W-:-:S04]  /*0ad0*/  ISETP.NE.U32.AND P0, PT, R24, RZ, PT ;  /* 0x000000ff1800720c */ /* 0x001fc80003f05070 */
[----:B------:R-:W-:-:S13]  /*0ae0*/  ISETP.NE.AND.EX P0, PT, R25, RZ, PT, P0 ;  /* 0x000000ff1900720c */ /* 0x000fda0003f05300 */
[----:B-12---:R-:W-:Y:S05]  /*0af0*/  @!P0 BRA `(.L_x_9) ;  /* 0x0000000000288947 */ /* 0x006fea0003800000 */
[----:B------:R-:W0:Y:S02]  /*0b00*/  LDC R15, c[0x0][0x634] ;  /* 0x00018d00ff0f7b82 */ /* 0x000e240000000800 */
[----:B0-----:R-:W-:-:S05]  /*0b10*/  IADD3 R15, P0, R16, R15, RZ ;  /* 0x0000000f100f7210 */ /* 0x001fca0007f1e0ff */
[----:B------:R-:W-:-:S04]  /*0b20*/  IMAD.X R21, RZ, RZ, R17, P0 ;  /* 0x000000ffff157224 */ /* 0x000fc800000e0611 */
[----:B------:R-:W-:-:S04]  /*0b30*/  IMAD.WIDE.U32 R8, R21, R24, RZ ;  /* 0x0000001815087225 */ /* 0x000fc800078e00ff */
[----:B------:R-:W-:-:S04]  /*0b40*/  IMAD.WIDE.U32 R12, P0, R15, R25, R8 ;  /* 0x000000190f0c7225 */ /* 0x000fc80007800008 */
[----:B------:R-:W-:-:S04]  /*0b50*/  IMAD.WIDE.U32 R8, R15, R24, RZ ;  /* 0x000000180f087225 */ /* 0x000fc800078e00ff */
[----:B------:R-:W-:Y:S01]  /*0b60*/  IMAD.X R15, RZ, RZ, RZ, P0 ;  /* 0x000000ffff0f7224 */ /* 0x000fe200000e06ff */
[----:B------:R-:W-:Y:S01]  /*0b70*/  IADD3 RZ, P0, R9, R12, RZ ;  /* 0x0000000c09ff7210 */ /* 0x000fe20007f1e0ff */
[----:B------:R-:W-:-:S04]  /*0b80*/  IMAD.MOV.U32 R14, RZ, RZ, R13 ;  /* 0x000000ffff0e7224 */ /* 0x000fc800078e000d */
[----:B------:R-:W-:-:S08]  /*0b90*/  IMAD.WIDE.U32.X R8, R21, R25, R14, P0 ;  /* 0x0000001915087225 */ /* 0x000fd000000e040e */
.L_x_9:
[----:B------:R-:W0:Y:S01]  /*0ba0*/  LDC.64 R28, c[0x0][0x640] ;  /* 0x00019000ff1c7b82 */ /* 0x000e220000000a00 */
[--C-:B------:R-:W-:Y:S01]  /*0bb0*/  SHF.R.U64 R69, R8, R0, R9.reuse ;  /* 0x0000000008457219 */ /* 0x100fe20000001209 */
[----:B------:R-:W-:Y:S01]  /*0bc0*/  IMAD R20, R7, R20, R4 ;  /* 0x0000001407147224 */ /* 0x000fe200078e0204 */
[----:B------:R-:W-:Y:S02]  /*0bd0*/  SHF.R.U32.HI R0, RZ, R0, R9 ;  /* 0x00000000ff007219 */ /* 0x000fe40000011609 */
[----:B------:R-:W-:-:S03]  /*0be0*/  IADD3 R5, P0, RZ, -R69, RZ ;  /* 0x80000045ff057210 */ /* 0x000fc60007f1e0ff */
[----:B------:R-:W1:Y:S02]  /*0bf0*/  LDC R12, c[0x0][0x618] ;  /* 0x00018600ff0c7b82 */ /* 0x000e640000000800 */
[----:B------:R-:W-:-:S04]  /*0c00*/  IMAD.X R9, RZ, RZ, ~R0, P0 ;  /* 0x000000ffff097224 */ /* 0x000fc800000e0e00 */
[-C--:B------:R-:W-:Y:S02]  /*0c10*/  IMAD R0, R9, R26.reuse, RZ ;  /* 0x0000001a09007224 */ /* 0x080fe400078e02ff */
[----:B------:R-:W2:Y:S01]  /*0c20*/  LDC R14, c[0x0][0x608] ;  /* 0x00018200ff0e7b82 */ /* 0x000ea20000000800 */
[----:B------:R-:W-:-:S04]  /*0c30*/  IMAD.WIDE.U32 R8, R5, R26, R16 ;  /* 0x0000001a05087225 */ /* 0x000fc800078e0010 */
[----:B------:R-:W-:Y:S02]  /*0c40*/  IMAD R5, R5, R27, R0 ;  /* 0x0000001b05057224 */ /* 0x000fe400078e0200 */
[----:B------:R-:W-:Y:S01]  /*0c50*/  IMAD.MOV.U32 R27, RZ, RZ, 0x1 ;  /* 0x00000001ff1b7424 */ /* 0x000fe200078e00ff */
[----:B------:R-:W3:Y:S01]  /*0c60*/  LDC R24, c[0x0][0x658] ;  /* 0x00019600ff187b82 */ /* 0x000ee20000000800 */
[----:B------:R-:W-:Y:S01]  /*0c70*/  IMAD.IADD R5, R9, 0x1, R5 ;  /* 0x0000000109057824 */ /* 0x000fe200078e0205 */
[----:B0-----:R-:W-:Y:S01]  /*0c80*/  ISETP.NE.U32.AND P0, PT, R28, RZ, PT ;  /* 0x000000ff1c00720c */ /* 0x001fe20003f05070 */
[----:B------:R-:W-:-:S03]  /*0c90*/  IMAD.MOV.U32 R9, RZ, RZ, -0x1 ;  /* 0xffffffffff097424 */ /* 0x000fc600078e00ff */
[----:B------:R-:W-:Y:S02]  /*0ca0*/  ISETP.NE.AND.EX P0, PT, R29, RZ, PT, P0 ;  /* 0x000000ff1d00720c */ /* 0x000fe40003f05300 */
[----:B------:R-:W0:Y:S01]  /*0cb0*/  LDC R21, c[0x0][0x600] ;  /* 0x00018000ff157b82 */ /* 0x000e220000000800 */
[-CC-:B-1----:R-:W-:Y:S02]  /*0cc0*/  SHF.R.U64 R10, R8, R12.reuse, R5.reuse ;  /* 0x0000000c080a7219 */ /* 0x182fe40000001205 */
[----:B------:R-:W-:-:S05]  /*0cd0*/  SHF.R.U32.HI R5, RZ, R12, R5 ;  /* 0x0000000cff057219 */ /* 0x000fca0000011605 */
[----:B------:R-:W1:Y:S01]  /*0ce0*/  LDC R23, c[0x0][0x648] ;  /* 0x00019200ff177b82 */ /* 0x000e620000000800 */
[-CC-:B--2---:R-:W-:Y:S02]  /*0cf0*/  SHF.R.U64 R30, R10, R14.reuse, R5.reuse ;  /* 0x0000000e0a1e7219 */ /* 0x184fe40000001205 */
[----:B------:R-:W-:-:S05]  /*0d00*/  SHF.R.U32.HI R5, RZ, R14, R5 ;  /* 0x0000000eff057219 */ /* 0x000fca0000011605 */
[----:B------:R-:W2:Y:S01]  /*0d10*/  LDC R25, c[0x0][0x638] ;  /* 0x00018e00ff197b82 */ /* 0x000ea20000000800 */
[-CC-:B---3--:R-:W-:Y:S02]  /*0d20*/  SHF.R.U64 R14, R30, R24.reuse, R5.reuse ;  /* 0x000000181e0e7219 */ /* 0x188fe40000001205 */
[-C--:B------:R-:W-:Y:S02]  /*0d30*/  SHF.L.U32 R0, R9, R24.reuse, RZ ;  /* 0x0000001809007219 */ /* 0x080fe400000006ff */
[----:B------:R-:W-:Y:S01]  /*0d40*/  SHF.R.U32.HI R5, RZ, R24, R5 ;  /* 0x00000018ff057219 */ /* 0x000fe20000011605 */
[----:B------:R-:W-:Y:S01]  /*0d50*/  IMAD.MOV.U32 R4, RZ, RZ, R14 ;  /* 0x000000ffff047224 */ /* 0x000fe200078e000e */
[----:B------:R-:W-:Y:S01]  /*0d60*/  LOP3.LUT R7, RZ, R0, RZ, 0x33, !PT ;  /* 0x00000000ff077212 */ /* 0x000fe200078e33ff */
[----:B------:R-:W3:Y:S01]  /*0d70*/  LDC R26, c[0x0][0x610] ;  /* 0x00018400ff1a7b82 */ /* 0x000ee20000000800 */
[----:B------:R-:W-:Y:S05]  /*0d80*/  @!P0 BRA `(.L_x_10) ;  /* 0x0000000000288947 */ /* 0x000fea0003800000 */
[----:B------:R-:W4:Y:S02]  /*0d90*/  LDC R13, c[0x0][0x64c] ;  /* 0x00019300ff0d7b82 */ /* 0x000f240000000800 */
[----:B----4-:R-:W-:-:S05]  /*0da0*/  IADD3 R13, P0, R14, R13, RZ ;  /* 0x0000000d0e0d7210 */ /* 0x010fca0007f1e0ff */
        /* <DEDUP_REMOVED lines=8> */
.L_x_10:
[----:B-1----:R-:W-:Y:S01]  /*0e30*/  SHF.R.U64 R4, R4, R23, R5 ;  /* 0x0000001704047219 */ /* 0x002fe20000001205 */
[----:B0-----:R-:W-:Y:S01]  /*0e40*/  VIADD R5, R21, 0xffffffff ;  /* 0xffffffff15057836 */ /* 0x001fe20000000000 */
[----:B------:R-:W-:Y:S02]  /*0e50*/  SHF.L.U32 R0, R27, R24, RZ ;  /* 0x000000181b007219 */ /* 0x000fe400000006ff */
[----:B------:R-:W-:Y:S01]  /*0e60*/  LOP3.LUT R7, R30, R7, RZ, 0xc0, !PT ;  /* 0x000000071e077212 */ /* 0x000fe200078ec0ff */
[----:B------:R-:W-:Y:S01]  /*0e70*/  IMAD.MOV R8, RZ, RZ, -R4 ;  /* 0x000000ffff087224 */ /* 0x000fe200078e0a04 */
[----:B------:R-:W-:Y:S02]  /*0e80*/  SEL R3, R3, R20, !P1 ;  /* 0x0000001403037207 */ /* 0x000fe40004800000 */
[----:B------:R-:W-:Y:S01]  /*0e90*/  LOP3.LUT R5, R10, R5, RZ, 0xc0, !PT ;  /* 0x000000050a057212 */ /* 0x000fe200078ec0ff */
[----:B------:R-:W-:Y:S02]  /*0ea0*/  IMAD R4, R0, R4, R7 ;  /* 0x0000000400047224 */ /* 0x000fe400078e0207 */
[----:B--2---:R-:W-:-:S02]  /*0eb0*/  IMAD R0, R8, R25, R14 ;  /* 0x0000001908007224 */ /* 0x004fc400078e020e */
[----:B---3--:R-:W-:Y:S02]  /*0ec0*/  IMAD R3, R4, R26, R3 ;  /* 0x0000001a04037224 */ /* 0x008fe400078e0203 */
[----:B------:R-:W-:Y:S02]  /*0ed0*/  IMAD.MOV.U32 R7, RZ, RZ, 0x1 ;  /* 0x00000001ff077424 */ /* 0x000fe400078e00ff */
[----:B------:R-:W-:-:S03]  /*0ee0*/  IMAD R4, R0, R21, R5 ;  /* 0x0000001500047224 */ /* 0x000fc600078e0205 */
[----:B------:R-:W-:Y:S02]  /*0ef0*/  PRMT R0, R7, 0x7610, R0 ;  /* 0x0000761007007816 */ /* 0x000fe40000000000 */
[----:B------:R-:W-:Y:S02]  /*0f00*/  SEL R70, R4, R3, !P1 ;  /* 0x0000000304467207 */ /* 0x000fe40004800000 */
[----:B------:R-:W-:-:S07]  /*0f10*/  SEL R71, R3, R4, !P1 ;  /* 0x0000000403477207 */ /* 0x000fce0004800000 */
.L_x_8:
[----:B------:R-:W-:-:S08]  /*0f20*/  NOP ;  /* 0x0000000000007918 */ /* 0x000fd00000000000 */
[----:B------:R-:W0:Y:S02]  /*0f30*/  USETMAXREG.TRY_ALLOC.CTAPOOL UP0, 0xe8 ;  /* 0x000000e8000079c8 */ /* 0x000e240008000600 */
[----:B0-----:R-:W-:-:S13]  /*0f40*/  PLOP3.LUT P0, PT, PT, PT, UP0, 0x80, 0x0 ;  /* 0x000000000000781c */ /* 0x001fda0003f0f008 */
[----:B------:R-:W-:Y:S05]  /*0f50*/  @!P0 BRA `(.L_x_8) ;  /* 0xfffffffc00f08947 */ /* 0x000fea000383ffff */
[----:B------:R-:W-:Y:S01]  /*0f60*/  ULDC.64 UR4, c[0x0][0x598] ;  /* 0x0001660000047ab9 */ /* 0x000fe20000000a00 */
[----:B------:R-:W-:Y:S01]  /*0f70*/  ULDC.64 UR36, c[0x0][0x208] ;  /* 0x0000820000247ab9 */ /* 0x000fe20000000a00 */
[----:B------:R-:W-:-:S04]  /*0f80*/  ISETP.NE.U32.AND P0, PT, RZ, UR4, PT ;  /* 0x00000004ff007c0c */ /* 0x000fc8000bf05070 */
[----:B------:R-:W-:-:S13]  /*0f90*/  ISETP.NE.AND.EX P0, PT, RZ, UR5, PT, P0 ;  /* 0x00000005ff007c0c */ /* 0x000fda000bf05300 */
[----:B------:R-:W-:Y:S05]  /*0fa0*/  @!P0 BRA `(.L_x_11) ;  /* 0x00000000001c8947 */ /* 0x000fea0003800000 */
[----:B------:R-:W0:Y:S02]  /*0fb0*/  LDC.64 R4, c[0x0][0x598] ;  /* 0x00016600ff047b82 */ /* 0x000e240000000a00 */
[----:B0-----:R-:W2:Y:S02]  /*0fc0*/  LDG.E.64 R4, desc[UR36][R4.64] ;  /* 0x0000002404047981 */ /* 0x001ea4000c1e1b00 */
[----:B--2---:R-:W-:-:S04]  /*0fd0*/  ISETP.NE.U32.AND P0, PT, R4, RZ, PT ;  /* 0x000000ff0400720c */ /* 0x004fc80003f05070 */
[----:B------:R-:W-:-:S13]  /*0fe0*/  ISETP.NE.AND.EX P0, PT, R5, RZ, PT, P0 ;  /* 0x000000ff0500720c */ /* 0x000fda0003f05300 */
[----:B------:R-:W-:Y:S05]  /*0ff0*/  @!P0 BRA `(.L_x_11) ;  /* 0x0000000000088947 */ /* 0x000fea0003800000 */
[----:B------:R0:W5:Y:S01]  /*1000*/  LD.E R23, desc[UR36][R4.64] ;  /* 0x0000002404177980 */ /* 0x000162000c101900 */
[----:B------:R-:W-:Y:S05]  /*1010*/  BRA `(.L_x_12) ;  /* 0x0000000000247947 */ /* 0x000fea0003800000 */
.L_x_11:
[----:B------:R-:W-:Y:S02]  /*1020*/  ULDC.64 UR4, c[0x0][0x588] ;  /* 0x0001620000047ab9 */ /* 0x000fe40000000a00 */
[----:B------:R-:W-:-:S04]  /*1030*/  ISETP.NE.U32.AND P0, PT, RZ, UR4, PT ;  /* 0x00000004ff007c0c */ /* 0x000fc8000bf05070 */
[----:B------:R-:W-:-:S13]  /*1040*/  ISETP.NE.AND.EX P0, PT, RZ, UR5, PT, P0 ;  /* 0x00000005ff007c0c */ /* 0x000fda000bf05300 */
[----:B------:R-:W-:Y:S05]  /*1050*/  @!P0 BRA `(.L_x_13) ;  /* 0x00000000000c8947 */ /* 0x000fea0003800000 */
[----:B------:R-:W0:Y:S02]  /*1060*/  LDC.64 R4, c[0x0][0x588] ;  /* 0x00016200ff047b82 */ /* 0x000e240000000a00 */
[----:B0-----:R1:W5:Y:S01]  /*1070*/  LDG.E R23, desc[UR36][R4.64] ;  /* 0x0000002404177981 */ /* 0x001362000c1e1900 */
[----:B------:R-:W-:Y:S05]  /*1080*/  BRA `(.L_x_12) ;  /* 0x0000000000087947 */ /* 0x000fea0003800000 */
.L_x_13:
[----:B------:R-:W-:Y:S02]  /*1090*/  ULDC UR4, c[0x0][0x580] ;  /* 0x0001600000047ab9 */ /* 0x000fe40000000800 */
[----:B------:R-:W-:-:S07]  /*10a0*/  IMAD.U32 R23, RZ, RZ, UR4 ;  /* 0x00000004ff177e24 */ /* 0x000fce000f8e00ff */
.L_x_12:
[----:B------:R-:W-:Y:S02]  /*10b0*/  ULDC.64 UR4, c[0x0][0x5a0] ;  /* 0x0001680000047ab9 */ /* 0x000fe40000000a00 */
[----:B------:R-:W-:-:S04]  /*10c0*/  ISETP.NE.U32.AND P0, PT, RZ, UR4, PT ;  /* 0x00000004ff007c0c */ /* 0x000fc8000bf05070 */
[----:B------:R-:W-:-:S13]  /*10d0*/  ISETP.NE.AND.EX P0, PT, RZ, UR5, PT, P0 ;  /* 0x00000005ff007c0c */ /* 0x000fda000bf05300 */
[----:B------:R-:W-:Y:S05]  /*10e0*/  @!P0 BRA `(.L_x_14) ;  /* 0x00000000001c8947 */ /* 0x000fea0003800000 */
[----:B01----:R-:W0:Y:S02]  /*10f0*/  LDC.64 R4, c[0x0][0x5a0] ;  /* 0x00016800ff047b82 */ /* 0x003e240000000a00 */
[----:B0-----:R-:W2:Y:S02]  /*1100*/  LDG.E.64 R4, desc[UR36][R4.64] ;  /* 0x0000002404047981 */ /* 0x001ea4000c1e1b00 */
[----:B--2---:R-:W-:-:S04]  /*1110*/  ISETP.NE.U32.AND P0, PT, R4, RZ, PT ;  /* 0x000000ff0400720c */ /* 0x004fc80003f05070 */
[----:B------:R-:W-:-:S13]  /*1120*/  ISETP.NE.AND.EX P0, PT, R5, RZ, PT, P0 ;  /* 0x000000ff0500720c */ /* 0x000fda0003f05300 */
[----:B------:R-:W-:Y:S05]  /*1130*/  @!P0 BRA `(.L_x_14) ;  /* 0x0000000000088947 */ /* 0x000fea0003800000 */
[----:B------:R0:W5:Y:S01]  /*1140*/  LD.E R58, desc[UR36][R4.64] ;  /* 0x00000024043a7980 */ /* 0x000162000c101900 */
[----:B------:R-:W-:Y:S05]  /*1150*/  BRA `(.L_x_15) ;  /* 0x0000000000247947 */ /* 0x000fea0003800000 */
.L_x_14:
[----:B------:R-:W-:Y:S02]  /*1160*/  ULDC.64 UR4, c[0x0][0x590] ;  /* 0x0001640000047ab9 */ /* 0x000fe40000000a00 */
[----:B------:R-:W-:-:S04]  /*1170*/  ISETP.NE.U32.AND P0, PT, RZ, UR4, PT ;  /* 0x00000004ff007c0c */ /* 0x000fc8000bf05070 */
[----:B------:R-:W-:-:S13]  /*1180*/  ISETP.NE.AND.EX P0, PT, RZ, UR5, PT, P0 ;  /* 0x00000005ff007c0c */ /* 0x000fda000bf05300 */
[----:B------:R-:W-:Y:S05]  /*1190*/  @!P0 BRA `(.L_x_16) ;  /* 0x00000000000c8947 */ /* 0x000fea0003800000 */
[----:B------:R-:W2:Y:S02]  /*11a0*/  LDC.64 R58, c[0x0][0x590] ;  /* 0x00016400ff3a7b82 */ /* 0x000ea40000000a00 */
[----:B--2---:R2:W5:Y:S01]  /*11b0*/  LDG.E R58, desc[UR36][R58.64] ;  /* 0x000000243a3a7981 */ /* 0x004562000c1e1900 */
[----:B------:R-:W-:Y:S05]  /*11c0*/  BRA `(.L_x_15) ;  /* 0x0000000000087947 */ /* 0x000fea0003800000 */
.L_x_16:
[----:B------:R-:W-:Y:S02]  /*11d0*/  ULDC UR4, c[0x0][0x584] ;  /* 0x0001610000047ab9 */ /* 0x000fe40000000800 */
[----:B------:R-:W-:-:S07]  /*11e0*/  IMAD.U32 R58, RZ, RZ, UR4 ;  /* 0x00000004ff3a7e24 */ /* 0x000fce000f8e00ff */
.L_x_15:
[----:B------:R-:W-:-:S13]  /*11f0*/  LOP3.LUT P0, RZ, R0, 0xff, RZ, 0xc0, !PT ;  /* 0x000000ff00ff7812 */ /* 0x000fda000780c0ff */
[----:B------:R-:W-:Y:S05]  /*1200*/  @!P0 EXIT ;  /* 0x000000000000894d */ /* 0x000fea0003800000 */
[----:B------:R-:W3:Y:S01]  /*1210*/  LDC R61, c[0x0][0x658] ;  /* 0x00019600ff3d7b82 */ /* 0x000ee20000000800 */
[----:B------:R-:W-:Y:S01]  /*1220*/  ULDC.64 UR6, c[0x0][0x288] ;  /* 0x0000a20000067ab9 */ /* 0x000fe20000000a00 */
[----:B------:R-:W-:Y:S01]  /*1230*/  LOP3.LUT R6, R6, 0x1, RZ, 0xc0, !PT ;  /* 0x0000000106067812 */ /* 0x000fe200078ec0ff */
[----:B------:R-:W-:Y:S01]  /*1240*/  UIADD3 UR4, UR7, 0x3f, URZ ;  /* 0x0000003f07047890 */ /* 0x000fe2000fffe03f */
[----:B------:R-:W-:Y:S01]  /*1250*/  SHF.R.U32.HI R0, RZ, 0x2, R63 ;  /* 0x00000002ff007819 */ /* 0x000fe2000001163f */
[----:B------:R-:W-:Y:S01]  /*1260*/  IMAD.U32 R3, RZ, RZ, UR6 ;  /* 0x00000006ff037e24 */ /* 0x000fe2000f8e00ff */
[----:B------:R-:W-:Y:S01]  /*1270*/  SHF.R.U32.HI R11, RZ, 0x1, R11 ;  /* 0x00000001ff0b7819 */ /* 0x000fe2000001160b */
[----:B------:R-:W-:Y:S01]  /*1280*/  USHF.R.S32.HI UR5, URZ, 0x1f, UR4 ;  /* 0x0000001f3f057899 */ /* 0x000fe20008011404 */
[----:B01----:R-:W0:Y:S01]  /*1290*/  LDC.64 R4, c[0x0][0x5c8] ;  /* 0x00017200ff047b82 */ /* 0x003e220000000a00 */
[----:B------:R-:W-:Y:S01]  /*12a0*/  LOP3.LUT R62, R63, 0x3, RZ, 0xc0, !PT ;  /* 0x000000033f3e7812 */ /* 0x000fe200078ec0ff */
[----:B------:R-:W-:Y:S01]  /*12b0*/  IMAD.SHL.U32 R7, R6, 0x40, RZ ;  /* 0x0000004006077824 */ /* 0x000fe200078e00ff */
[----:B------:R-:W-:Y:S01]  /*12c0*/  LOP3.LUT R0, R0, 0x7, RZ, 0xc0, !PT ;  /* 0x0000000700007812 */ /* 0x000fe200078ec0ff */
[----:B------:R-:W-:Y:S01]  /*12d0*/  ULEA.HI UR5, UR5, UR4, URZ, 0x6 ;  /* 0x0000000405057291 */ /* 0x000fe2000f8f303f */
[----:B------:R-:W-:Y:S01]  /*12e0*/  LOP3.LUT R11, R11, 0x30, RZ, 0xc0, !PT ;  /* 0x000000300b0b7812 */ /* 0x000fe200078ec0ff */
[----:B------:R-:W-:Y:S01]  /*12f0*/  IMAD R62, R62, -0x2, R3 ;  /* 0xfffffffe3e3e7824 */ /* 0x000fe200078e0203 */
[--C-:B------:R-:W-:Y:S01]  /*1300*/  LOP3.LUT R56, R7, 0x40, R0.reuse, 0xe2, !PT ;  /* 0x0000004007387812 */ /* 0x100fe200078ee200 */
[----:B------:R-:W1:Y:S01]  /*1310*/  LDC R65, c[0x0][0x600] ;  /* 0x00018000ff417b82 */ /* 0x000e620000000800 */
[----:B------:R-:W-:Y:S01]  /*1320*/  IADD3 R3, RZ, -R11, -R0 ;  /* 0x8000000bff037210 */ /* 0x000fe20007ffe800 */
[----:B------:R-:W-:Y:S01]  /*1330*/  IMAD.MOV.U32 R0, RZ, RZ, -0x1 ;  /* 0xffffffffff007424 */ /* 0x000fe200078e00ff */
[----:B------:R-:W-:Y:S01]  /*1340*/  USHF.R.S32.HI UR43, URZ, 0x6, UR5 ;  /* 0x000000063f2b7899 */ /* 0x000fe20008011405 */
[----:B------:R-:W-:Y:S01]  /*1350*/  IMAD.MOV.U32 R8, RZ, RZ, 0x1 ;  /* 0x00000001ff087424 */ /* 0x000fe200078e00ff */
[C---:B------:R-:W-:Y:S01]  /*1360*/  LOP3.LUT R64, R63.reuse, 0x80, RZ, 0xc0, !PT ;  /* 0x000000803f407812 */ /* 0x040fe200078ec0ff */
[----:B------:R-:W-:Y:S01]  /*1370*/  IMAD R3, R6, -0x40, R3 ;  /* 0xffffffc006037824 */ /* 0x000fe200078e0203 */
[----:B------:R-:W-:Y:S01]  /*1380*/  UISETP.LT.AND UP0, UPT, UR43, 0x1, UPT ;  /* 0x000000012b00788c */ /* 0x000fe2000bf01270 */
[----:B---3--:R-:W-:Y:S01]  /*1390*/  SHF.L.U32 R0, R0, R61, RZ ;  /* 0x0000003d00007219 */ /* 0x008fe200000006ff */
[----:B------:R-:W-:Y:S01]  /*13a0*/  ULDC UR4, c[0x0][0x284] ;  /* 0x0000a10000047ab9 */ /* 0x000fe20000000800 */
[----:B------:R-:W-:Y:S01]  /*13b0*/  LOP3.LUT R56, R56, R11, RZ, 0xfc, !PT ;  /* 0x0000000b38387212 */ /* 0x000fe200078efcff */
[----:B------:R-:W-:Y:S01]  /*13c0*/  USEL UR44, UR43, 0x1, UP0 ;  /* 0x000000012b2c7887 */ /* 0x000fe20008000000 */
[----:B------:R-:W-:Y:S01]  /*13d0*/  SHF.L.U32 R61, R8, R61, RZ ;  /* 0x0000003d083d7219 */ /* 0x000fe200000006ff */
[----:B------:R-:W-:Y:S01]  /*13e0*/  IMAD.SHL.U32 R63, R63, 0x2, RZ ;  /* 0x000000023f3f7824 */ /* 0x000fe200078e00ff */
[----:B------:R-:W-:Y:S01]  /*13f0*/  LOP3.LUT R68, R18, 0x1, RZ, 0xfc, !PT ;  /* 0x0000000112447812 */ /* 0x000fe200078efcff */
[----:B------:R-:W-:Y:S01]  /*1400*/  VIADD R67, R3, UR4 ;  /* 0x0000000403437c36 */ /* 0x000fe20008000000 */
[C---:B0-----:R-:W-:Y:S01]  /*1410*/  SHF.L.U64.HI R60, R4.reuse, 0x3, R5 ;  /* 0x00000003043c7819 */ /* 0x041fe20000010205 */
[----:B--2---:R-:W-:Y:S01]  /*1420*/  IMAD.SHL.U32 R59, R4, 0x8, RZ ;  /* 0x00000008043b7824 */ /* 0x004fe200078e00ff */
[----:B------:R-:W-:Y:S01]  /*1430*/  SHF.R.U32.HI R64, RZ, 0x7, R64 ;  /* 0x00000007ff407819 */ /* 0x000fe20000011640 */
[----:B------:R-:W-:Y:S01]  /*1440*/  IMAD.MOV.U32 R57, RZ, RZ, RZ ;  /* 0x000000ffff397224 */ /* 0x000fe200078e00ff */
[----:B------:R-:W-:Y:S01]  /*1450*/  LOP3.LUT R66, RZ, R0, RZ, 0x33, !PT ;  /* 0x00000000ff427212 */ /* 0x000fe200078e33ff */
[----:B------:R-:W-:Y:S01]  /*1460*/  UIADD3 UR44, UR43, -UR44, URZ ;  /* 0x8000002c2b2c7290 */ /* 0x000fe2000fffe03f */
[----:B------:R-:W-:Y:S01]  /*1470*/  UMOV UR40, URZ ;  /* 0x0000003f00287c82 */ /* 0x000fe20008000000 */
[----:B-1----:R-:W-:Y:S01]  /*1480*/  VIADD R65, R65, 0xffffffff ;  /* 0xffffffff41417836 */ /* 0x002fe20000000000 */
[----:B------:R-:W-:-:S09]  /*1490*/  UMOV UR42, URZ ;  /* 0x0000003f002a7c82 */ /* 0x000fd20008000000 */
.L_x_98:
[----:B0-----:R-:W0:Y:S01]  /*14a0*/  SHFL.IDX PT, R0, R64, RZ, 0x1f ;  /* 0x00001fff40007589 */ /* 0x001e2200000e0000 */
[----:B-1----:R-:W1:Y:S01]  /*14b0*/  S2UR UR7, SR_CgaCtaId ;  /* 0x00000000000779c3 */ /* 0x002e620000008800 */
[----:B------:R-:W-:Y:S01]  /*14c0*/  UMOV UR6, 0x400 ;  /* 0x0000040000067882 */ /* 0x000fe20000000000 */
[----:B0-----:R-:W-:Y:S01]  /*14d0*/  R2UR UR4, R0 ;  /* 0x00000000000472ca */ /* 0x001fe200000e0000 */
[----:B-1----:R-:W-:-:S12]  /*14e0*/  ULEA UR6, UR7, UR6, 0x18 ;  /* 0x0000000607067291 */ /* 0x002fd8000f8ec03f */
[----:B------:R-:W-:-:S04]  /*14f0*/  ULEA.HI UR5, UR4, UR4, URZ, 0x1 ;  /* 0x0000000404057291 */ /* 0x000fc8000f8f083f */
[----:B------:R-:W-:-:S04]  /*1500*/  ULOP3.LUT UR5, UR5, 0x7fffe, URZ, 0xc0, !UPT ;  /* 0x0007fffe05057892 */ /* 0x000fc8000f8ec03f */
[----:B------:R-:W-:-:S03]  /*1510*/  UIADD3 UR5, UR4, -UR5, URZ ;  /* 0x8000000504057290 */ /* 0x000fc6000fffe03f */
[----:B------:R-:W-:Y:S01]  /*1520*/  ULDC UR4, c[0x0][0x28c] ;  /* 0x0000a30000047ab9 */ /* 0x000fe20000000800 */
[----:B------:R-:W-:Y:S01]  /*1530*/  ULEA UR5, UR5, UR6, 0xd ;  /* 0x0000000605057291 */ /* 0x000fe2000f8e683f */
[----:B------:R-:W-:-:S03]  /*1540*/  ISETP.LT.AND P0, PT, RZ, UR4, PT ;  /* 0x00000004ff007c0c */ /* 0x000fc6000bf01270 */
[----:B------:R-:W-:-:S04]  /*1550*/  UIADD3 UR5, UR5, 0x100, URZ ;  /* 0x0000010005057890 */ /* 0x000fc8000fffe03f */
[----:B------:R-:W-:-:S04]  /*1560*/  USHF.R.U32.HI UR5, URZ, 0x4, UR5 ;  /* 0x000000043f057899 */ /* 0x000fc80008011605 */
[----:B------:R-:W-:-:S04]  /*1570*/  ULOP3.LUT UR5, UR5, 0x3fff, URZ, 0xc0, !UPT ;  /* 0x00003fff05057892 */ /* 0x000fc8000f8ec03f */
[----:B------:R-:W-:Y:S01]  /*1580*/  ULOP3.LUT UR45, UR5, 0x10000, URZ, 0xfc, !UPT ;  /* 0x00010000052d7892 */ /* 0x000fe2000f8efc3f */
[----:B--234-:R-:W-:Y:S11]  /*1590*/  @P0 BRA `(.L_x_17) ;  /* 0x0000000000400947 */ /* 0x01cff60003800000 */
[----:B------:R-:W-:Y:S01]  /*15a0*/  MOV R0, 0x0 ;  /* 0x0000000000007802 */ /* 0x000fe20000000f00 */
[----:B------:R-:W-:Y:S01]  /*15b0*/  ULDC.64 UR4, c[0x4][0x68] ;  /* 0x01001a0000047ab9 */ /* 0x000fe20000000a00 */
[----:B------:R-:W-:Y:S01]  /*15c0*/  ULDC.64 UR6, c[0x4][0x8] ;  /* 0x0100020000067ab9 */ /* 0x000fe20000000a00 */
[----:B------:R-:W-:Y:S01]  /*15d0*/  IMAD.U32 R4, RZ, RZ, UR4 ;  /* 0x00000004ff047e24 */ /* 0x000fe2000f8e00ff */
[----:B------:R0:W1:Y:S01]  /*15e0*/  LDC.64 R14, c[0x4][R0] ;  /* 0x01000000000e7b82 */ /* 0x0000620000000a00 */
[----:B------:R-:W-:Y:S01]  /*15f0*/  IMAD.U32 R5, RZ, RZ, UR5 ;  /* 0x00000005ff057e24 */ /* 0x000fe2000f8e00ff */
[----:B------:R-:W-:Y:S01]  /*1600*/  ULDC.64 UR4, c[0x4][0x70] ;  /* 0x01001c0000047ab9 */ /* 0x000fe20000000a00 */
[----:B------:R-:W-:Y:S02]  /*1610*/  IMAD.U32 R10, RZ, RZ, UR6 ;  /* 0x00000006ff0a7e24 */ /* 0x000fe4000f8e00ff */
[----:B------:R-:W-:Y:S02]  /*1620*/  IMAD.U32 R6, RZ, RZ, UR4 ;  /* 0x00000004ff067e24 */ /* 0x000fe4000f8e00ff */
[----:B------:R-:W-:-:S02]  /*1630*/  IMAD.U32 R7, RZ, RZ, UR5 ;  /* 0x00000005ff077e24 */ /* 0x000fc4000f8e00ff */
[----:B------:R-:W-:Y:S02]  /*1640*/  IMAD.U32 R11, RZ, RZ, UR7 ;  /* 0x00000007ff0b7e24 */ /* 0x000fe4000f8e00ff */
[----:B------:R-:W-:Y:S02]  /*1650*/  IMAD.MOV.U32 R8, RZ, RZ, 0x1e1 ;  /* 0x000001e1ff087424 */ /* 0x000fe400078e00ff */
[----:B------:R-:W-:Y:S02]  /*1660*/  IMAD.MOV.U32 R12, RZ, RZ, 0x1 ;  /* 0x00000001ff0c7424 */ /* 0x000fe400078e00ff */
[----:B0-----:R-:W-:-:S07]  /*1670*/  IMAD.MOV.U32 R13, RZ, RZ, RZ ;  /* 0x000000ffff0d7224 */ /* 0x001fce00078e00ff */
[----:B------:R-:W-:-:S07]  /*1680*/  LEPC R20, `(.L_x_17) ;  /* 0x000000001014794e */ /* 0x000fce0000000000 */
[----:B-1---5:R-:W-:Y:S05]  /*1690*/  CALL.ABS.NOINC R14 ;  /* 0x000000000e007343 */ /* 0x022fea0003c00000 */
.L_x_17:
[----:B------:R-:W-:-:S13]  /*16a0*/  ISETP.NE.AND P0, PT, R68, 0x3, PT ;  /* 0x000000034400780c */ /* 0x000fda0003f05270 */
[----:B------:R-:W-:Y:S05]  /*16b0*/  @!P0 BRA `(.L_x_18) ;  /* 0x0000000000048947 */ /* 0x000fea0003800000 */
[----:B------:R-:W-:Y:S01]  /*16c0*/  BPT.TRAP 0x1 ;  /* 0x000000040000795c */ /* 0x000fe20000300000 */
.L_x_18:
[----:B------:R-:W0:Y:S01]  /*16d0*/  S2UR UR5, SR_CgaCtaId ;  /* 0x00000000000579c3 */ /* 0x000e220000008800 */
[----:B------:R-:W-:Y:S01]  /*16e0*/  UMOV UR4, 0x400 ;  /* 0x0000040000047882 */ /* 0x000fe20000000000 */
[----:B------:R-:W-:Y:S02]  /*16f0*/  IMAD.U32 R0, RZ, RZ, UR40 ;  /* 0x00000028ff007e24 */ /* 0x000fe4000f8e00ff */
[----:B------:R-:W-:-:S03]  /*1700*/  IMAD.U32 R3, RZ, RZ, UR42 ;  /* 0x0000002aff037e24 */ /* 0x000fc6000f8e00ff */
[----:B------:R-:W-:Y:S01]  /*1710*/  SHF.L.U32 R0, R0, 0x1f, RZ ;  /* 0x0000001f00007819 */ /* 0x000fe200000006ff */
[----:B0-----:R-:W-:-:S06]  /*1720*/  ULEA UR4, UR5, UR4, 0x18 ;  /* 0x0000000405047291 */ /* 0x001fcc000f8ec03f */
[----:B------:R-:W-:-:S04]  /*1730*/  IMAD.U32 R6, RZ, RZ, UR4 ;  /* 0x00000004ff067e24 */ /* 0x000fc8000f8e00ff */
[----:B------:R-:W-:-:S04]  /*1740*/  IMAD R3, R3, 0x8, R6 ;  /* 0x0000000803037824 */ /* 0x000fc800078e0206 */
[----:B------:R0:W1:Y:S01]  /*1750*/  SYNCS.PHASECHK.TRANS64.TRYWAIT P1, [R3+URZ], R0 ;  /* 0x00000000030075a7 */ /* 0x000062000802017f */
[----:B------:R-:W-:Y:S05]  /*1760*/  @!P0 BRA `(.L_x_19) ;  /* 0x0000000000048947 */ /* 0x000fea0003800000 */
[----:B------:R-:W-:Y:S01]  /*1770*/  BPT.TRAP 0x1 ;  /* 0x000000040000795c */ /* 0x000fe20000300000 */
.L_x_19:
[----:B------:R-:W-:-:S05]  /*1780*/  IMAD.U32 R4, RZ, RZ, UR44 ;  /* 0x0000002cff047e24 */ /* 0x000fca000f8e00ff */
[----:B------:R-:W-:Y:S01]  /*1790*/  ISETP.GE.AND P2, PT, R4, 0x1, PT ;  /* 0x000000010400780c */ /* 0x000fe20003f46270 */
[----:B-1----:R-:W-:-:S12]  /*17a0*/  @P1 BRA `(.L_x_20) ;  /* 0x0000000000081947 */ /* 0x002fd80003800000 */
[----:B------:R-:W1:Y:S02]  /*17b0*/  SYNCS.PHASECHK.TRANS64.TRYWAIT P1, [R3+URZ], R0 ;  /* 0x00000000030075a7 */ /* 0x000e64000802017f */
[----:B-1----:R-:W-:Y:S05]  /*17c0*/  @!P1 BRA `(.L_x_21) ;  /* 0x0000004400a49947 */ /* 0x002fea0003800000 */
.L_x_20:
[----:B------:R-:W-:Y:S05]  /*17d0*/  WARPSYNC.ALL ;  /* 0x0000000000007948 */ /* 0x000fea0003800000 */
[----:B------:R-:W-:Y:S01]  /*17e0*/  R2UR UR4, R6 ;  /* 0x00000000060472ca */ /* 0x000fe200000e0000 */
[----:B------:R-:W-:Y:S01]  /*17f0*/  ULEA UR5, UR42, UR45, 0xb ;  /* 0x0000002d2a057291 */ /* 0x000fe2000f8e583f */
[----:B------:R-:W-:Y:S01]  /*1800*/  WARPGROUP.ARRIVE ;  /* 0x00000000000079c5 */ /* 0x000fe20000000000 */
[----:B------:R-:W-:Y:S01]  /*1810*/  UMOV UR9, 0x40000040 ;  /* 0x4000004000097882 */ /* 0x000fe20000000000 */
[----:B------:R-:W-:-:S04]  /*1820*/  UMOV UR11, 0x40000040 ;  /* 0x40000040000b7882 */ /* 0x000fc80000000000 */
[----:B------:R-:W-:-:S05]  /*1830*/  UMOV UR8, UR5 ;  /* 0x0000000500087c82 */ /* 0x000fca0008000000 */
[----:B------:R-:W-:-:S04]  /*1840*/  UIADD3 UR4, UR4, 0x20100, URZ ;  /* 0x0002010004047890 */ /* 0x000fc8000fffe03f */
[----:B------:R-:W-:-:S04]  /*1850*/  USHF.R.U32.HI UR4, URZ, 0x4, UR4 ;  /* 0x000000043f047899 */ /* 0x000fc80008011604 */
[----:B------:R-:W-:-:S04]  /*1860*/  ULOP3.LUT UR4, UR4, 0x3fff, URZ, 0xc0, !UPT ;  /* 0x00003fff04047892 */ /* 0x000fc8000f8ec03f */
[----:B------:R-:W-:-:S04]  /*1870*/  ULOP3.LUT UR4, UR4, 0x10000, URZ, 0xfc, !UPT ;  /* 0x0001000004047892 */ /* 0x000fc8000f8efc3f */
[----:B------:R-:W-:-:S07]  /*1880*/  ULEA UR6, UR42, UR4, 0xa ;  /* 0x000000042a067291 */ /* 0x000fce000f8e503f */
[----:B------:R-:W-:Y:S02]  /*1890*/  UMOV UR10, UR6 ;  /* 0x00000006000a7c82 */ /* 0x000fe40008000000 */
[----:B------:R-:W-:Y:S01]  /*18a0*/  HGMMA.64x64x8.F32.TF32 R24, gdesc[UR8], RZ, !UPT, gsb0 ;  /* 0x04e00000081879f0 */ /* 0x000fe2000c0028ff */
[----:B------:R-:W-:Y:S02]  /*18b0*/  UIADD3 UR8, UR5, 0x2, URZ ;  /* 0x0000000205087890 */ /* 0x000fe4000fffe03f */
[----:B------:R-:W-:Y:S01]  /*18c0*/  UIADD3 UR10, UR6, 0x2, URZ ;  /* 0x00000002060a7890 */ /* 0x000fe2000fffe03f */
[----:B------:R-:W-:Y:S01]  /*18d0*/  UMOV UR9, 0x40000040 ;  /* 0x4000004000097882 */ /* 0x000fe20000000000 */
[----:B------:R-:W-:Y:S01]  /*18e0*/  UMOV UR11, 0x40000040 ;  /* 0x40000040000b7882 */ /* 0x000fe20000000000 */
[----:B------:R-:W-:Y:S02]  /*18f0*/  WARPGROUP.DEPBAR.LE gsb0, 0x0 ;  /* 0x00008000000079c5 */ /* 0x000fe40000010000 */
[----:B------:R-:W-:-:S06]  /*1900*/  WARPGROUP.ARRIVE ;  /* 0x00000000000079c5 */ /* 0x000fcc0000000000 */
[----:B------:R-:W-:Y:S01]  /*1910*/  HGMMA.64x64x8.F32.TF32 R24, gdesc[UR8], R24, gsb0 ;  /* 0x04e00000081879f0 */ /* 0x000fe20008002818 */
        /* <DEDUP_REMOVED lines=41> */
[----:B------:R-:W-:Y:S03]  /*1bb0*/  HGMMA.64x64x8.F32.TF32 R24, gdesc[UR8], R24, gsb0 ;  /* 0x04e00000081879f0 */ /* 0x000fe60008002818 */
[----:B------:R-:W-:Y:S02]  /*1bc0*/  WARPGROUP.DEPBAR.LE gsb0, 0x0 ;  /* 0x00008000000079c5 */ /* 0x000fe40000010000 */
[----:B------:R-:W-:Y:S05]  /*1bd0*/  @!P2 BRA `(.L_x_22) ;  /* 0x000000040098a947 */ /* 0x000fea0003800000 */
[----:B------:R-:W-:Y:S01]  /*1be0*/  UIADD3 UR5, UR42, 0x1, URZ ;  /* 0x000000012a057890 */ /* 0x000fe2000fffe03f */
[----:B01----:R-:W-:Y:S02]  /*1bf0*/  IMAD.U32 R0, RZ, RZ, UR44 ;  /* 0x0000002cff007e24 */ /* 0x003fe4000f8e00ff */
[----:B------:R-:W-:Y:S01]  /*1c00*/  IMAD.U32 R3, RZ, RZ, UR42 ;  /* 0x0000002aff037e24 */ /* 0x000fe2000f8e00ff */
[----:B------:R-:W-:-:S04]  /*1c10*/  UISETP.NE.AND UP0, UPT, UR5, 0x4, UPT ;  /* 0x000000040500788c */ /* 0x000fc8000bf05270 */
[----:B------:R-:W-:Y:S02]  /*1c20*/  USEL UR6, URZ, 0x1, UP0 ;  /* 0x000000013f067887 */ /* 0x000fe40008000000 */
[----:B------:R-:W-:Y:S02]  /*1c30*/  USEL UR5, UR5, URZ, UP0 ;  /* 0x0000003f05057287 */ /* 0x000fe40008000000 */
[----:B------:R-:W-:-:S06]  /*1c40*/  ULOP3.LUT UR6, UR40, UR6, URZ, 0x3c, !UPT ;  /* 0x0000000628067292 */ /* 0x000fcc000f8e3c3f */
[----:B------:R-:W-:-:S07]  /*1c50*/  IMAD.U32 R7, RZ, RZ, UR6 ;  /* 0x00000006ff077e24 */ /* 0x000fce000f8e00ff */
.L_x_29:
[----:B------:R-:W-:Y:S05]  /*1c60*/  @!P0 BRA `(.L_x_23) ;  /* 0x0000000000048947 */ /* 0x000fea0003800000 */
[----:B------:R-:W-:Y:S01]  /*1c70*/  BPT.TRAP 0x1 ;  /* 0x000000040000795c */ /* 0x000fe20000300000 */
.L_x_23:
[----:B------:R-:W0:Y:S01]  /*1c80*/  S2UR UR7, SR_CgaCtaId ;  /* 0x00000000000779c3 */ /* 0x000e220000008800 */
[----:B------:R-:W-:Y:S01]  /*1c90*/  UMOV UR6, 0x400 ;  /* 0x0000040000067882 */ /* 0x000fe20000000000 */
[----:B------:R-:W-:Y:S01]  /*1ca0*/  IMAD.U32 R5, RZ, RZ, UR5 ;  /* 0x00000005ff057e24 */ /* 0x000fe2000f8e00ff */
[----:B------:R-:W-:Y:S01]  /*1cb0*/  SHF.L.U32 R4, R7, 0x1f, RZ ;  /* 0x0000001f07047819 */ /* 0x000fe200000006ff */
[----:B0-----:R-:W-:-:S06]  /*1cc0*/  ULEA UR6, UR7, UR6, 0x18 ;  /* 0x0000000607067291 */ /* 0x001fcc000f8ec03f */
[----:B------:R-:W-:-:S04]  /*1cd0*/  IMAD.U32 R6, RZ, RZ, UR6 ;  /* 0x00000006ff067e24 */ /* 0x000fc8000f8e00ff */
[----:B------:R-:W-:-:S04]  /*1ce0*/  IMAD R5, R5, 0x8, R6 ;  /* 0x0000000805057824 */ /* 0x000fc800078e0206 */
[----:B------:R0:W1:Y:S01]  /*1cf0*/  SYNCS.PHASECHK.TRANS64.TRYWAIT P1, [R5+URZ], R4 ;  /* 0x00000004050075a7 */ /* 0x000062000802017f */
[----:B------:R-:W-:Y:S05]  /*1d00*/  @!P0 BRA `(.L_x_24) ;  /* 0x0000000000048947 */ /* 0x000fea0003800000 */
[----:B------:R-:W-:Y:S01]  /*1d10*/  BPT.TRAP 0x1 ;  /* 0x000000040000795c */ /* 0x000fe20000300000 */
.L_x_24:
[----:B-1----:R-:W-:Y:S05]  /*1d20*/  @P1 BRA `(.L_x_25) ;  /* 0x0000000000081947 */ /* 0x002fea0003800000 */
[----:B------:R-:W1:Y:S02]  /*1d30*/  SYNCS.PHASECHK.TRANS64.TRYWAIT P1, [R5+URZ], R4 ;  /* 0x00000004050075a7 */ /* 0x000e64000802017f */
[----:B-1----:R-:W-:Y:S05]  /*1d40*/  @!P1 BRA `(.L_x_26) ;  /* 0x0000004000589947 */ /* 0x002fea0003800000 */
.L_x_25:
[----:B------:R-:W-:Y:S01]  /*1d50*/  ULEA UR6, UR5, UR45, 0xb ;  /* 0x0000002d05067291 */ /* 0x000fe2000f8e583f */
[----:B------:R-:W-:Y:S01]  /*1d60*/  WARPGROUP.ARRIVE ;  /* 0x00000000000079c5 */ /* 0x000fe20000000000 */
[----:B------:R-:W-:Y:S01]  /*1d70*/  ULEA UR7, UR5, UR4, 0xa ;  /* 0x0000000405077291 */ /* 0x000fe2000f8e503f */
[----:B------:R-:W-:Y:S01]  /*1d80*/  UMOV UR9, 0x40000040 ;  /* 0x4000004000097882 */ /* 0x000fe20000000000 */
[----:B------:R-:W-:-:S03]  /*1d90*/  UMOV UR11, 0x40000040 ;  /* 0x40000040000b7882 */ /* 0x000fc60000000000 */
[----:B------:R-:W-:Y:S02]  /*1da0*/  UMOV UR8, UR6 ;  /* 0x0000000600087c82 */ /* 0x000fe40008000000 */
[----:B------:R-:W-:Y:S02]  /*1db0*/  UMOV UR10, UR7 ;  /* 0x00000007000a7c82 */ /* 0x000fe40008000000 */
[----:B------:R-:W-:Y:S01]  /*1dc0*/  HGMMA.64x64x8.F32.TF32 R24, gdesc[UR8], R24, gsb0 ;  /* 0x04e00000081879f0 */ /* 0x000fe20008002818 */
[----:B------:R-:W-:Y:S02]  /*1dd0*/  UIADD3 UR8, UR6, 0x2, URZ ;  /* 0x0000000206087890 */ /* 0x000fe4000fffe03f */
[----:B------:R-:W-:Y:S01]  /*1de0*/  UIADD3 UR10, UR7, 0x2, URZ ;  /* 0x00000002070a7890 */ /* 0x000fe2000fffe03f */
[----:B------:R-:W-:Y:S01]  /*1df0*/  UMOV UR9, 0x40000040 ;  /* 0x4000004000097882 */ /* 0x000fe20000000000 */
[----:B------:R-:W-:Y:S01]  /*1e00*/  UMOV UR11, 0x40000040 ;  /* 0x40000040000b7882 */ /* 0x000fe20000000000 */
[----:B------:R-:W-:-:S02]  /*1e10*/  WARPGROUP.DEPBAR.LE gsb0, 0x0 ;  /* 0x00008000000079c5 */ /* 0x000fc40000010000 */
        /* <DEDUP_REMOVED lines=46> */
[----:B------:R-:W-:Y:S01]  /*2100*/  BPT.TRAP 0x1 ;  /* 0x000000040000795c */ /* 0x000fe20000300000 */
.L_x_27:
[----:B------:R-:W-:-:S13]  /*2110*/  ISETP.NE.AND P1, PT, R22, RZ, PT ;  /* 0x000000ff1600720c */ /* 0x000fda0003f25270 */
[----:B01----:R-:W-:-:S04]  /*2120*/  @P1 IMAD R4, R3, 0x8, R6 ;  /* 0x0000000803041824 */ /* 0x003fc800078e0206 */
[----:B------:R-:W-:-:S05]  /*2130*/  @P1 VIADD R4, R4, 0x20 ;  /* 0x0000002004041836 */ /* 0x000fca0000000000 */
[----:B------:R-:W-:-:S04]  /*2140*/  @P1 PRMT R4, R19, 0x654, R4 ;  /* 0x0000065413041816 */ /* 0x000fc80000000004 */
[----:B------:R0:W-:Y:S01]  /*2150*/  @P1 SYNCS.ARRIVE.TRANS64.RED.A1T0 RZ, [R4+URZ], RZ ;  /* 0x000000ff04ff19a7 */ /* 0x0001e2000810043f */
[----:B------:R-:W-:-:S13]  /*2160*/  ISETP.GT.U32.AND P1, PT, R18, 0x1, PT ;  /* 0x000000011200780c */ /* 0x000fda0003f24070 */
[----:B0-----:R-:W-:Y:S05]  /*2170*/  @P1 BRA `(.L_x_28) ;  /* 0x0000000000041947 */ /* 0x001fea0003800000 */
[----:B------:R-:W-:Y:S01]  /*2180*/  BPT.TRAP 0x1 ;  /* 0x000000040000795c */ /* 0x000fe20000300000 */
.L_x_28:
[----:B------:R-:W-:Y:S01]  /*2190*/  UIADD3 UR5, UR5, 0x1, URZ ;  /* 0x0000000105057890 */ /* 0x000fe2000fffe03f */
[C---:B------:R-:W-:Y:S01]  /*21a0*/  ISETP.GT.AND P2, PT, R0.reuse, 0x1, PT ;  /* 0x000000010000780c */ /* 0x040fe20003f44270 */
[----:B------:R-:W-:Y:S02]  /*21b0*/  VIADD R3, R3, 0x1 ;  /* 0x0000000103037836 */ /* 0x000fe40000000000 */
[----:B------:R-:W-:Y:S01]  /*21c0*/  UISETP.NE.AND UP0, UPT, UR5, 0x4, UPT ;  /* 0x000000040500788c */ /* 0x000fe2000bf05270 */
[----:B------:R-:W-:Y:S02]  /*21d0*/  VIADD R0, R0, 0xffffffff ;  /* 0xffffffff00007836 */ /* 0x000fe40000000000 */
[C---:B------:R-:W-:Y:S01]  /*21e0*/  ISETP.NE.AND P1, PT, R3.reuse, 0x4, PT ;  /* 0x000000040300780c */ /* 0x040fe20003f25270 */
[----:B------:R-:W-:Y:S02]  /*21f0*/  USEL UR6, URZ, 0x1, UP0 ;  /* 0x000000013f067887 */ /* 0x000fe40008000000 */
[----:B------:R-:W-:Y:S01]  /*2200*/  USEL UR5, UR5, URZ, UP0 ;  /* 0x0000003f05057287 */ /* 0x000fe20008000000 */
[----:B------:R-:W-:-:S03]  /*2210*/  SEL R3, R3, RZ, P1 ;  /* 0x000000ff03037207 */ /* 0x000fc60000800000 */
[----:B------:R-:W-:Y:S01]  /*2220*/  LOP3.LUT R7, R7, UR6, RZ, 0x3c, !PT ;  /* 0x0000000607077c12 */ /* 0x000fe2000f8e3cff */
[----:B------:R-:W-:Y:S07]  /*2230*/  @P2 BRA `(.L_x_29) ;  /* 0xfffffff800882947 */ /* 0x000fee000383ffff */
.L_x_22:
[----:B01----:R-:W0:Y:S02]  /*2240*/  LDC R0, c[0x0][0x28c] ;  /* 0x0000a300ff007b82 */ /* 0x003e240000000800 */
[----:B0-----:R-:W-:-:S13]  /*2250*/  ISETP.GE.AND P1, PT, R0, 0x1, PT ;  /* 0x000000010000780c */ /* 0x001fda0003f26270 */
[----:B------:R-:W-:Y:S05]  /*2260*/  @!P1 BRA `(.L_x_30) ;  /* 0x0000000000389947 */ /* 0x000fea0003800000 */
[----:B------:R-:W-:Y:S05]  /*2270*/  @!P0 BRA `(.L_x_31) ;  /* 0x0000000000048947 */ /* 0x000fea0003800000 */
[----:B------:R-:W-:Y:S01]  /*2280*/  BPT.TRAP 0x1 ;  /* 0x000000040000795c */ /* 0x000fe20000300000 */
.L_x_31:
[----:B------:R-:W-:-:S13]  /*2290*/  ISETP.NE.AND P0, PT, R22, RZ, PT ;  /* 0x000000ff1600720c */ /* 0x000fda0003f05270 */
[----:B------:R-:W-:-:S05]  /*22a0*/  VOTEU.ANY UP0, P0 ;  /* 0x00000000003f7886 */ /* 0x000fca0000000100 */
[----:B------:R-:W-:-:S06]  /*22b0*/  @UP0 UIADD3 UR4, UR44, UR42, URZ ;  /* 0x0000002a2c040290 */ /* 0x000fcc000fffe03f */
[----:B------:R-:W-:-:S04]  /*22c0*/  IMAD.U32 R0, RZ, RZ, UR4 ;  /* 0x00000004ff007e24 */ /* 0x000fc8000f8e00ff */
[----:B------:R-:W-:-:S05]  /*22d0*/  @P0 IMAD.SHL.U32 R0, R0, 0x8, RZ ;  /* 0x0000000800000824 */ /* 0x000fca00078e00ff */
[----:B------:R-:W-:-:S04]  /*22e0*/  @P0 LOP3.LUT R0, R0, 0x18, RZ, 0xc0, !PT ;  /* 0x0000001800000812 */ /* 0x000fc800078ec0ff */
[----:B------:R-:W-:-:S04]  /*22f0*/  @P0 IADD3 R0, R6, 0x20, R0 ;  /* 0x0000002006000810 */ /* 0x000fc80007ffe000 */
[----:B------:R-:W-:-:S04]  /*2300*/  @P0 PRMT R0, R19, 0x654, R0 ;  /* 0x0000065413000816 */ /* 0x000fc80000000000 */
[----:B------:R0:W-:Y:S01]  /*2310*/  @P0 SYNCS.ARRIVE.TRANS64.RED.A1T0 RZ, [R0+URZ], RZ ;  /* 0x000000ff00ff09a7 */ /* 0x0001e2000810043f */
[----:B------:R-:W-:-:S13]  /*2320*/  ISETP.GT.U32.AND P0, PT, R18, 0x1, PT ;  /* 0x000000011200780c */ /* 0x000fda0003f04070 */
[----:B0-----:R-:W-:Y:S05]  /*2330*/  @P0 BRA `(.L_x_30) ;  /* 0x0000000000040947 */ /* 0x001fea0003800000 */
[----:B------:R-:W-:Y:S01]  /*2340*/  BPT.TRAP 0x1 ;  /* 0x000000040000795c */ /* 0x000fe20000300000 */
.L_x_30:
[----:B------:R-:W-:Y:S01]  /*2350*/  IMAD.SHL.U32 R6, R70, 0x40, RZ ;  /* 0x0000004046067824 */ /* 0x000fe200078e00ff */
[----:B------:R-:W-:Y:S01]  /*2360*/  ULDC UR6, c[0x0][0x288] ;  /* 0x0000a20000067ab9 */ /* 0x000fe20000000800 */
[----:B------:R-:W-:Y:S01]  /*2370*/  SHF.R.S32.HI R11, RZ, 0x1f, R69 ;  /* 0x0000001fff0b7819 */ /* 0x000fe20000011445 */
[C---:B------:R-:W-:Y:S01]  /*2380*/  IMAD.SHL.U32 R10, R71.reuse, 0x80, RZ ;  /* 0x00000080470a7824 */ /* 0x040fe200078e00ff */
[----:B------:R-:W-:Y:S01]  /*2390*/  ULDC.64 UR4, c[0x0][0x5d0] ;  /* 0x0001740000047ab9 */ /* 0x000fe20000000a00 */
[C---:B------:R-:W-:Y:S01]  /*23a0*/  LOP3.LUT R8, R6.reuse, 0x6, R63, 0xf8, !PT ;  /* 0x0000000606087812 */ /* 0x040fe200078ef83f */
[----:B------:R-:W-:Y:S01]  /*23b0*/  IMAD.WIDE R70, R71, 0x80, R56 ;  /* 0x0000008047467825 */ /* 0x000fe200078e0238 */
[----:B------:R-:W-:Y:S01]  /*23c0*/  ISETP.GE.AND P0, PT, R6, UR6, PT ;  /* 0x0000000606007c0c */ /* 0x000fe2000bf06270 */
[----:B------:R-:W-:Y:S01]  /*23d0*/  ULDC UR6, c[0x0][0x284] ;  /* 0x0000a10000067ab9 */ /* 0x000fe20000000800 */
[----:B------:R-:W-:Y:S01]  /*23e0*/  SHF.R.S32.HI R9, RZ, 0x1f, R8 ;  /* 0x0000001fff097819 */ /* 0x000fe20000011408 */
[----:B------:R-:W-:Y:S01]  /*23f0*/  IMAD R0, R11, UR4, RZ ;  /* 0x000000040b007c24 */ /* 0x000fe2000f8e02ff */
[----:B------:R-:W-:-:S03]  /*2400*/  ISETP.GE.OR P0, PT, R10, UR6, P0 ;  /* 0x000000060a007c0c */ /* 0x000fc60008706670 */
[C---:B------:R-:W-:Y:S02]  /*2410*/  IMAD R3, R69.reuse, UR5, R0 ;  /* 0x0000000545037c24 */ /* 0x040fe4000f8e0200 */
[----:B------:R-:W-:Y:S01]  /*2420*/  IMAD.WIDE.U32 R4, R69, UR4, R8 ;  /* 0x0000000445047c25 */ /* 0x000fe2000f8e0008 */
[----:B------:R-:W-:-:S03]  /*2430*/  ULDC.64 UR4, c[0x0][0x5c8] ;  /* 0x0001720000047ab9 */ /* 0x000fc60000000a00 */
[----:B------:R-:W-:Y:S02]  /*2440*/  IMAD R7, R71, UR4, RZ ;  /* 0x0000000447077c24 */ /* 0x000fe4000f8e02ff */
[----:B------:R-:W-:Y:S02]  /*2450*/  IMAD.IADD R5, R5, 0x1, R3 ;  /* 0x0000000105057824 */ /* 0x000fe400078e0203 */
[C---:B------:R-:W-:Y:S02]  /*2460*/  IMAD R7, R70.reuse, UR5, R7 ;  /* 0x0000000546077c24 */ /* 0x040fe4000f8e0207 */
[----:B------:R-:W-:-:S04]  /*2470*/  IMAD.WIDE.U32 R72, R70, UR4, R4 ;  /* 0x0000000446487c25 */ /* 0x000fc8000f8e0004 */
[----:B------:R-:W-:Y:S01]  /*2480*/  IMAD.MOV.U32 R0, RZ, RZ, -0x1 ;  /* 0xffffffffff007424 */ /* 0x000fe200078e00ff */
[----:B------:R-:W-:Y:S06]  /*2490*/  @P0 BRA `(.L_x_32) ;  /* 0x0000001800ec0947 */ /* 0x000fec0003800000 */
[----:B-----5:R-:W-:Y:S01]  /*24a0*/  FSETP.NEU.AND P0, PT, R58, RZ, PT ;  /* 0x000000ff3a00720b */ /* 0x020fe20003f0d000 */
[----:B------:R-:W-:Y:S01]  /*24b0*/  IMAD.IADD R6, R62, 0x1, -R6 ;  /* 0x000000013e067824 */ /* 0x000fe200078e0a06 */
[----:B------:R-:W-:Y:S01]  /*24c0*/  BSSY B0, `(.L_x_32) ;  /* 0x00001b8000007945 */ /* 0x000fe20003800000 */
[----:B------:R-:W-:Y:S02]  /*24d0*/  IMAD.IADD R3, R67, 0x1, -R10 ;  /* 0x0000000143037824 */ /* 0x000fe400078e0a0a */
[----:B------:R-:W-:Y:S01]  /*24e0*/  IMAD.IADD R81, R73, 0x1, R7 ;  /* 0x0000000149517824 */ /* 0x000fe200078e0207 */
[----:B------:R-:W-:-:S04]  /*24f0*/  ISETP.GT.AND P3, PT, R6, RZ, PT ;  /* 0x000000ff0600720c */ /* 0x000fc80003f64270 */
[----:B------:R-:W-:-:S03]  /*2500*/  ISETP.GT.AND P1, PT, R3, RZ, P3 ;  /* 0x000000ff0300720c */ /* 0x000fc60001f24270 */
[----:B------:R-:W-:Y:S10]  /*2510*/  @!P0 BRA `(.L_x_33) ;  /* 0x0000001000e08947 */ /* 0x000ff40003800000 */
[----:B------:R-:W0:Y:S01]  /*2520*/  LDC.64 R74, c[0x0][0x5b8] ;  /* 0x00016e00ff4a7b82 */ /* 0x000e220000000a00 */
[----:B------:R-:W-:-:S07]  /*2530*/  ULDC.64 UR4, c[0x0][0x5c0] ;  /* 0x0001700000047ab9 */ /* 0x000fce0000000a00 */
[----:B------:R-:W1:Y:S08]  /*2540*/  LDC.64 R76, c[0x0][0x5b0] ;  /* 0x00016c00ff4c7b82 */ /* 0x000e700000000a00 */
[----:B------:R-:W2:Y:S01]  /*2550*/  LDC.64 R78, c[0x0][0x5a8] ;  /* 0x00016a00ff4e7b82 */ /* 0x000ea20000000a00 */
[-C--:B0-----:R-:W-:Y:S02]  /*2560*/  IMAD R4, R11, R74.reuse, RZ ;  /* 0x0000004a0b047224 */ /* 0x081fe400078e02ff */
[----:B------:R-:W-:-:S04]  /*2570*/  IMAD.WIDE.U32 R12, R69, R74, R8 ;  /* 0x0000004a450c7225 */ /* 0x000fc800078e0008 */
[----:B------:R-:W-:Y:S02]  /*2580*/  IMAD R73, R69, R75, R4 ;  /* 0x0000004b45497224 */ /* 0x000fe400078e0204 */
[-C--:B-1----:R-:W-:Y:S02]  /*2590*/  IMAD R4, R71, R76.reuse, RZ ;  /* 0x0000004c47047224 */ /* 0x082fe400078e02ff */
[----:B------:R-:W-:Y:S02]  /*25a0*/  IMAD.IADD R13, R13, 0x1, R73 ;  /* 0x000000010d0d7824 */ /* 0x000fe400078e0249 */
[C---:B------:R-:W-:Y:S02]  /*25b0*/  IMAD R75, R70.reuse, R77, R4 ;  /* 0x0000004d464b7224 */ /* 0x040fe400078e0204 */
[----:B------:R-:W-:-:S04]  /*25c0*/  IMAD.WIDE.U32 R4, R70, R76, R12 ;  /* 0x0000004c46047225 */ /* 0x000fc800078e000c */
[----:B------:R-:W-:Y:S01]  /*25d0*/  IMAD.IADD R5, R5, 0x1, R75 ;  /* 0x0000000105057824 */ /* 0x000fe200078e024b */
[----:B--2---:R-:W-:-:S04]  /*25e0*/  LEA R14, P0, R4, R78, 0x2 ;  /* 0x0000004e040e7211 */ /* 0x004fc800078010ff */
[----:B------:R-:W-:-:S05]  /*25f0*/  LEA.HI.X R15, R4, R79, R5, 0x2, P0 ;  /* 0x0000004f040f7211 */ /* 0x000fca00000f1405 */
[----:B------:R0:W2:Y:S01]  /*2600*/  @P1 LDG.E.LTC128B R7, desc[UR36][R14.64] ;  /* 0x000000240e071981 */ /* 0x0000a2000c1e1920 */
[----:B------:R-:W-:Y:S01]  /*2610*/  IMAD.WIDE.U32 R4, R70, R76, R8 ;  /* 0x0000004c46047225 */ /* 0x000fe200078e0008 */
[C---:B------:R-:W-:Y:S01]  /*2620*/  SHF.L.U64.HI R11, R76.reuse, 0x3, R77 ;  /* 0x000000034c0b7819 */ /* 0x040fe2000001024d */
[----:B------:R-:W-:Y:S01]  /*2630*/  BSSY B1, `(.L_x_34) ;  /* 0x0000016000017945 */ /* 0x000fe20003800000 */
[----:B------:R-:W-:Y:S01]  /*2640*/  ISETP.GT.AND P3, PT, R3, 0x8, P3 ;  /* 0x000000080300780c */ /* 0x000fe20001f64270 */
[----:B------:R-:W-:Y:S02]  /*2650*/  IMAD.IADD R5, R75, 0x1, R5 ;  /* 0x000000014b057824 */ /* 0x000fe400078e0205 */
[----:B------:R-:W-:Y:S02]  /*2660*/  IMAD.SHL.U32 R10, R76, 0x8, RZ ;  /* 0x000000084c0a7824 */ /* 0x000fe400078e00ff */
[----:B------:R-:W-:-:S04]  /*2670*/  IMAD.WIDE.U32 R20, R69, R74, R4 ;  /* 0x0000004a45147225 */ /* 0x000fc800078e0004 */
[----:B------:R-:W-:Y:S01]  /*2680*/  IMAD.WIDE.U32 R70, R70, R76, R10 ;  /* 0x0000004c46467225 */ /* 0x000fe200078e000a */
[----:B------:R-:W-:Y:S02]  /*2690*/  LEA R10, P0, R72, UR4, 0x2 ;  /* 0x00000004480a7c11 */ /* 0x000fe4000f8010ff */
[----:B------:R-:W-:Y:S01]  /*26a0*/  LEA R4, P4, R20, R78, 0x2 ;  /* 0x0000004e14047211 */ /* 0x000fe200078810ff */
[----:B0-----:R-:W-:Y:S01]  /*26b0*/  IMAD.IADD R14, R73, 0x1, R21 ;  /* 0x00000001490e7824 */ /* 0x001fe200078e0215 */
[----:B------:R-:W-:Y:S01]  /*26c0*/  LEA.HI.X R11, R72, UR5, R81, 0x2, P0 ;  /* 0x00000005480b7c11 */ /* 0x000fe200080f1451 */
[----:B------:R-:W-:Y:S01]  /*26d0*/  IMAD.IADD R75, R75, 0x1, R71 ;  /* 0x000000014b4b7824 */ /* 0x000fe200078e0247 */
[----:B------:R-:W-:Y:S02]  /*26e0*/  ISETP.GT.AND P0, PT, R6, 0x1, PT ;  /* 0x000000010600780c */ /* 0x000fe40003f04270 */
[----:B------:R-:W-:Y:S01]  /*26f0*/  IADD3 R15, P2, R12, R70, RZ ;  /* 0x000000460c0f7210 */ /* 0x000fe20007f5e0ff */
[----:B--2---:R-:W-:-:S04]  /*2700*/  FMUL R5, R7, R58 ;  /* 0x0000003a07057220 */ /* 0x004fc80000400000 */
[----:B------:R-:W-:Y:S01]  /*2710*/  FFMA R21, R24, R23, R5 ;  /* 0x0000001718157223 */ /* 0x000fe20000000005 */
[----:B------:R-:W-:Y:S01]  /*2720*/  LEA.HI.X R5, R20, R79, R14, 0x2, P4 ;  /* 0x0000004f14057211 */ /* 0x000fe200020f140e */
[----:B------:R-:W-:Y:S01]  /*2730*/  IMAD.X R20, R75, 0x1, R13, P2 ;  /* 0x000000014b147824 */ /* 0x000fe200010e060d */
[----:B------:R-:W-:Y:S02]  /*2740*/  ISETP.GT.AND P4, PT, R3, RZ, P0 ;  /* 0x000000ff0300720c */ /* 0x000fe40000784270 */
[----:B------:R0:W-:Y:S01]  /*2750*/  @P1 STG.E desc[UR36][R10.64], R21 ;  /* 0x000000150a001986 */ /* 0x0001e2000c101924 */
[----:B------:R-:W-:-:S10]  /*2760*/  LEA R14, P1, R15, R78, 0x2 ;  /* 0x0000004e0f0e7211 */ /* 0x000fd400078210ff */
[----:B------:R-:W-:Y:S05]  /*2770*/  @!P4 BRA `(.L_x_35) ;  /* 0x000000000004c947 */ /* 0x000fea0003800000 */
[----:B------:R1:W5:Y:S02]  /*2780*/  LDG.E.LTC128B R7, desc[UR36][R4.64+0x4] ;  /* 0x0000042404077981 */ /* 0x000364000c1e1920 */
.L_x_35:
[----:B------:R-:W-:Y:S05]  /*2790*/  BSYNC B1 ;  /* 0x0000000000017941 */ /* 0x000fea0003800000 */
.L_x_34:
[----:B-----5:R-:W-:Y:S01]  /*27a0*/  FMUL R12, R7, R58 ;  /* 0x0000003a070c7220 */ /* 0x020fe20000400000 */
[----:B------:R-:W-:-:S03]  /*27b0*/  LEA.HI.X R15, R15, R79, R20, 0x2, P1 ;  /* 0x0000004f0f0f7211 */ /* 0x000fc600008f1414 */
[----:B------:R-:W-:Y:S01]  /*27c0*/  FFMA R71, R25, R23, R12 ;  /* 0x0000001719477223 */ /* 0x000fe2000000000c */
[----:B------:R-:W-:-:S04]  /*27d0*/  IMAD.MOV.U32 R25, RZ, RZ, R7 ;  /* 0x000000ffff197224 */ /* 0x000fc800078e0007 */
[----:B------:R2:W-:Y:S04]  /*27e0*/  @P4 STG.E desc[UR36][R10.64+0x4], R71 ;  /* 0x000004470a004986 */ /* 0x0005e8000c101924 */
[----:B------:R-:W3:Y:S01]  /*27f0*/  @P3 LDG.E.LTC128B R25, desc[UR36][R14.64] ;  /* 0x000000240e193981 */ /* 0x000ee2000c1e1920 */
[C---:B------:R-:W-:Y:S01]  /*2800*/  SHF.L.U64.HI R13, R59.reuse, 0x2, R60 ;  /* 0x000000023b0d7819 */ /* 0x040fe2000001023c */
[----:B------:R-:W-:Y:S01]  /*2810*/  BSSY B1, `(.L_x_36) ;  /* 0x0000010000017945 */ /* 0x000fe20003800000 */
[----:B------:R-:W-:Y:S02]  /*2820*/  LEA R12, P2, R59, R10, 0x2 ;  /* 0x0000000a3b0c7211 */ /* 0x000fe400078410ff */
[----:B------:R-:W-:Y:S02]  /*2830*/  IADD3 R20, P1, R8, R70, RZ ;  /* 0x0000004608147210 */ /* 0x000fe40007f3e0ff */
[----:B------:R-:W-:Y:S01]  /*2840*/  ISETP.GT.AND P0, PT, R3, 0x8, P0 ;  /* 0x000000080300780c */ /* 0x000fe20000704270 */
[----:B------:R-:W-:-:S02]  /*2850*/  IMAD.X R13, R13, 0x1, R11, P2 ;  /* 0x000000010d0d7824 */ /* 0x000fc400010e060b */
[----:B0-----:R-:W-:Y:S01]  /*2860*/  IMAD.X R21, R9, 0x1, R75, P1 ;  /* 0x0000000109157824 */ /* 0x001fe200008e064b */
[----:B------:R-:W-:Y:S01]  /*2870*/  ISETP.GT.AND P1, PT, R6, 0x8, PT ;  /* 0x000000080600780c */ /* 0x000fe20003f24270 */
[----:B------:R-:W-:-:S04]  /*2880*/  IMAD.WIDE.U32 R20, R69, R74, R20 ;  /* 0x0000004a45147225 */ /* 0x000fc800078e0014 */
[----:B------:R-:W-:Y:S01]  /*2890*/  IMAD.IADD R9, R73, 0x1, R21 ;  /* 0x0000000149097824 */ /* 0x000fe200078e0215 */
[----:B------:R-:W-:-:S04]  /*28a0*/  LEA R8, P4, R20, R78, 0x2 ;  /* 0x0000004e14087211 */ /* 0x000fc800078810ff */
[----:B------:R-:W-:Y:S01]  /*28b0*/  LEA.HI.X R9, R20, R79, R9, 0x2, P4 ;  /* 0x0000004f14097211 */ /* 0x000fe200020f1409 */
[----:B---3--:R-:W-:-:S04]  /*28c0*/  FMUL R7, R25, R58 ;  /* 0x0000003a19077220 */ /* 0x008fc80000400000 */
[----:B------:R-:W-:-:S05]  /*28d0*/  FFMA R7, R26, R23, R7 ;  /* 0x000000171a077223 */ /* 0x000fca0000000007 */
[----:B------:R2:W-:Y:S01]  /*28e0*/  @P3 STG.E desc[UR36][R12.64], R7 ;  /* 0x000000070c003986 */ /* 0x0005e2000c101924 */
[----:B------:R-:W-:Y:S05]  /*28f0*/  @!P0 BRA `(.L_x_37) ;  /* 0x0000000000048947 */ /* 0x000fea0003800000 */
[----:B------:R0:W5:Y:S02]  /*2900*/  LDG.E.LTC128B R25, desc[UR36][R8.64+0x4] ;  /* 0x0000042408197981 */ /* 0x000164000c1e1920 */
.L_x_37:
[----:B------:R-:W-:Y:S05]  /*2910*/  BSYNC B1 ;  /* 0x0000000000017941 */ /* 0x000fea0003800000 */
.L_x_36:
[----:B-----5:R-:W-:Y:S01]  /*2920*/  FMUL R14, R25, R58 ;  /* 0x0000003a190e7220 */ /* 0x020fe20000400000 */
[----:B------:R-:W-:Y:S01]  /*2930*/  ISETP.GT.AND P3, PT, R3, RZ, P1 ;  /* 0x000000ff0300720c */ /* 0x000fe20000f64270 */
[----:B------:R-:W-:Y:S01]  /*2940*/  BSSY B1, `(.L_x_38) ;  /* 0x0000006000017945 */ /* 0x000fe20003800000 */
[----:B------:R-:W-:Y:S01]  /*2950*/  ISETP.GT.AND P2, PT, R6, 0x9, PT ;  /* 0x000000090600780c */ /* 0x000fe20003f44270 */
[----:B------:R-:W-:-:S05]  /*2960*/  FFMA R27, R27, R23, R14 ;  /* 0x000000171b1b7223 */ /* 0x000fca000000000e */
[----:B------:R3:W-:Y:S05]  /*2970*/  @P0 STG.E desc[UR36][R12.64+0x4], R27 ;  /* 0x0000041b0c000986 */ /* 0x0007ea000c101924 */
[----:B------:R-:W-:Y:S05]  /*2980*/  @!P3 BRA `(.L_x_39) ;  /* 0x000000000004b947 */ /* 0x000fea0003800000 */
[----:B------:R4:W5:Y:S02]  /*2990*/  LDG.E.LTC128B R25, desc[UR36][R4.64+0x20] ;  /* 0x0000202404197981 */ /* 0x000964000c1e1920 */
.L_x_39:
[----:B------:R-:W-:Y:S05]  /*29a0*/  BSYNC B1 ;  /* 0x0000000000017941 */ /* 0x000fea0003800000 */
.L_x_38:
[----:B--2--5:R-:W-:Y:S01]  /*29b0*/  FMUL R7, R25, R58 ;  /* 0x0000003a19077220 */ /* 0x024fe20000400000 */
[----:B------:R-:W-:Y:S01]  /*29c0*/  ISETP.GT.AND P0, PT, R3, RZ, P2 ;  /* 0x000000ff0300720c */ /* 0x000fe20001704270 */
[----:B------:R-:W-:Y:S02]  /*29d0*/  BSSY B1, `(.L_x_40) ;  /* 0x0000005000017945 */ /* 0x000fe40003800000 */
[----:B------:R-:W-:-:S05]  /*29e0*/  FFMA R7, R28, R23, R7 ;  /* 0x000000171c077223 */ /* 0x000fca0000000007 */
[----:B------:R2:W-:Y:S05]  /*29f0*/  @P3 STG.E desc[UR36][R10.64+0x20], R7 ;  /* 0x000020070a003986 */ /* 0x0005ea000c101924 */
[----:B------:R-:W-:Y:S05]  /*2a00*/  @!P0 BRA `(.L_x_41) ;  /* 0x0000000000048947 */ /* 0x000fea0003800000 */
[----:B------:R0:W5:Y:S02]  /*2a10*/  LDG.E.LTC128B R25, desc[UR36][R4.64+0x24] ;  /* 0x0000242404197981 */ /* 0x000164000c1e1920 */
.L_x_41:
[----:B------:R-:W-:Y:S05]  /*2a20*/  BSYNC B1 ;  /* 0x0000000000017941 */ /* 0x000fea0003800000 */
.L_x_40:
[----:B-----5:R-:W-:Y:S01]  /*2a30*/  FMUL R14, R25, R58 ;  /* 0x0000003a190e7220 */ /* 0x020fe20000400000 */
[----:B------:R-:W-:Y:S01]  /*2a40*/  ISETP.GT.AND P1, PT, R3, 0x8, P1 ;  /* 0x000000080300780c */ /* 0x000fe20000f24270 */
[----:B------:R-:W-:Y:S02]  /*2a50*/  BSSY B1, `(.L_x_42) ;  /* 0x0000005000017945 */ /* 0x000fe40003800000 */
[----:B------:R-:W-:-:S05]  /*2a60*/  FFMA R29, R29, R23, R14 ;  /* 0x000000171d1d7223 */ /* 0x000fca000000000e */
[----:B------:R0:W-:Y:S05]  /*2a70*/  @P0 STG.E desc[UR36][R10.64+0x24], R29 ;  /* 0x0000241d0a000986 */ /* 0x0001ea000c101924 */
[----:B------:R-:W-:Y:S05]  /*2a80*/  @!P1 BRA `(.L_x_43) ;  /* 0x0000000000049947 */ /* 0x000fea0003800000 */
[----:B------:R0:W5:Y:S02]  /*2a90*/  LDG.E.LTC128B R25, desc[UR36][R8.64+0x20] ;  /* 0x0000202408197981 */ /* 0x000164000c1e1920 */
.L_x_43:
[----:B------:R-:W-:Y:S05]  /*2aa0*/  BSYNC B1 ;  /* 0x0000000000017941 */ /* 0x000fea0003800000 */
.L_x_42:
[----:B--2--5:R-:W-:Y:S01]  /*2ab0*/  FMUL R7, R25, R58 ;  /* 0x0000003a19077220 */ /* 0x024fe20000400000 */
[----:B------:R-:W-:Y:S01]  /*2ac0*/  ISETP.GT.AND P2, PT, R3, 0x8, P2 ;  /* 0x000000080300780c */ /* 0x000fe20001744270 */
[----:B------:R-:W-:Y:S01]  /*2ad0*/  BSSY B1, `(.L_x_44) ;  /* 0x0000006000017945 */ /* 0x000fe20003800000 */
[----:B------:R-:W-:Y:S01]  /*2ae0*/  ISETP.GT.AND P0, PT, R6, 0x10, PT ;  /* 0x000000100600780c */ /* 0x000fe20003f04270 */
[----:B------:R-:W-:-:S05]  /*2af0*/  FFMA R7, R30, R23, R7 ;  /* 0x000000171e077223 */ /* 0x000fca0000000007 */
[----:B------:R2:W-:Y:S05]  /*2b00*/  @P1 STG.E desc[UR36][R12.64+0x20], R7 ;  /* 0x000020070c001986 */ /* 0x0005ea000c101924 */
[----:B------:R-:W-:Y:S05]  /*2b10*/  @!P2 BRA `(.L_x_45) ;  /* 0x000000000004a947 */ /* 0x000fea0003800000 */
[----:B------:R0:W5:Y:S02]  /*2b20*/  LDG.E.LTC128B R25, desc[UR36][R8.64+0x24] ;  /* 0x0000242408197981 */ /* 0x000164000c1e1920 */
.L_x_45:
[----:B------:R-:W-:Y:S05]  /*2b30*/  BSYNC B1 ;  /* 0x0000000000017941 */ /* 0x000fea0003800000 */
.L_x_44:
        /* <DEDUP_REMOVED lines=8> */
.L_x_47:
[----:B------:R-:W-:Y:S05]  /*2bc0*/  BSYNC B1 ;  /* 0x0000000000017941 */ /* 0x000fea0003800000 */
.L_x_46:
[----:B--2--5:R-:W-:Y:S01]  /*2bd0*/  FMUL R7, R25, R58 ;  /* 0x0000003a19077220 */ /* 0x024fe20000400000 */
[----:B------:R-:W-:Y:S01]  /*2be0*/  ISETP.GT.AND P2, PT, R3, RZ, P1 ;  /* 0x000000ff0300720c */ /* 0x000fe20000f44270 */
[----:B------:R-:W-:Y:S02]  /*2bf0*/  BSSY B1, `(.L_x_48) ;  /* 0x0000005000017945 */ /* 0x000fe40003800000 */
[----:B------:R-:W-:-:S05]  /*2c00*/  FFMA R7, R32, R23, R7 ;  /* 0x0000001720077223 */ /* 0x000fca0000000007 */
[----:B------:R2:W-:Y:S05]  /*2c10*/  @P3 STG.E desc[UR36][R10.64+0x40], R7 ;  /* 0x000040070a003986 */ /* 0x0005ea000c101924 */
[----:B------:R-:W-:Y:S05]  /*2c20*/  @!P2 BRA `(.L_x_49) ;  /* 0x000000000004a947 */ /* 0x000fea0003800000 */
[----:B------:R0:W5:Y:S02]  /*2c30*/  LDG.E.LTC128B R25, desc[UR36][R4.64+0x44] ;  /* 0x0000442404197981 */ /* 0x000164000c1e1920 */
.L_x_49:
[----:B------:R-:W-:Y:S05]  /*2c40*/  BSYNC B1 ;  /* 0x0000000000017941 */ /* 0x000fea0003800000 */
.L_x_48:
[----:B-----5:R-:W-:Y:S01]  /*2c50*/  FMUL R14, R25, R58 ;  /* 0x0000003a190e7220 */ /* 0x020fe20000400000 */
[----:B------:R-:W-:Y:S01]  /*2c60*/  ISETP.GT.AND P0, PT, R3, 0x8, P0 ;  /* 0x000000080300780c */ /* 0x000fe20000704270 */
[----:B------:R-:W-:Y:S02]  /*2c70*/  BSSY B1, `(.L_x_50) ;  /* 0x0000005000017945 */ /* 0x000fe40003800000 */
[----:B------:R-:W-:-:S05]  /*2c80*/  FFMA R33, R33, R23, R14 ;  /* 0x0000001721217223 */ /* 0x000fca000000000e */
[----:B------:R0:W-:Y:S05]  /*2c90*/  @P2 STG.E desc[UR36][R10.64+0x44], R33 ;  /* 0x000044210a002986 */ /* 0x0001ea000c101924 */
[----:B------:R-:W-:Y:S05]  /*2ca0*/  @!P0 BRA `(.L_x_51) ;  /* 0x0000000000048947 */ /* 0x000fea0003800000 */
[----:B------:R0:W5:Y:S02]  /*2cb0*/  LDG.E.LTC128B R25, desc[UR36][R8.64+0x40] ;  /* 0x0000402408197981 */ /* 0x000164000c1e1920 */
.L_x_51:
[----:B------:R-:W-:Y:S05]  /*2cc0*/  BSYNC B1 ;  /* 0x0000000000017941 */ /* 0x000fea0003800000 */
.L_x_50:
        /* <DEDUP_REMOVED lines=8> */
.L_x_53:
[----:B------:R-:W-:Y:S05]  /*2d50*/  BSYNC B1 ;  /* 0x0000000000017941 */ /* 0x000fea0003800000 */
.L_x_52:
        /* <DEDUP_REMOVED lines=8> */
.L_x_55:
[----:B------:R-:W-:Y:S05]  /*2de0*/  BSYNC B1 ;  /* 0x0000000000017941 */ /* 0x000fea0003800000 */
.L_x_54:
[----:B--2--5:R-:W-:Y:S01]  /*2df0*/  FMUL R7, R25, R58 ;  /* 0x0000003a19077220 */ /* 0x024fe20000400000 */
[----:B------:R-:W-:Y:S01]  /*2e00*/  ISETP.GT.AND P1, PT, R3, RZ, P0 ;  /* 0x000000ff0300720c */ /* 0x000fe20000724270 */
[----:B------:R-:W-:Y:S02]  /*2e10*/  BSSY B1, `(.L_x_56) ;  /* 0x0000005000017945 */ /* 0x000fe40003800000 */
[----:B------:R-:W-:-:S05]  /*2e20*/  FFMA R7, R36, R23, R7 ;  /* 0x0000001724077223 */ /* 0x000fca0000000007 */
[----:B------:R2:W-:Y:S05]  /*2e30*/  @P3 STG.E desc[UR36][R10.64+0x60], R7 ;  /* 0x000060070a003986 */ /* 0x0005ea000c101924 */
[----:B------:R-:W-:Y:S05]  /*2e40*/  @!P1 BRA `(.L_x_57) ;  /* 0x0000000000049947 */ /* 0x000fea0003800000 */
[----:B------:R0:W5:Y:S02]  /*2e50*/  LDG.E.LTC128B R25, desc[UR36][R4.64+0x64] ;  /* 0x0000642404197981 */ /* 0x000164000c1e1920 */
.L_x_57:
[----:B------:R-:W-:Y:S05]  /*2e60*/  BSYNC B1 ;  /* 0x0000000000017941 */ /* 0x000fea0003800000 */
.L_x_56:
[----:B-----5:R-:W-:Y:S01]  /*2e70*/  FMUL R14, R25, R58 ;  /* 0x0000003a190e7220 */ /* 0x020fe20000400000 */
[----:B------:R-:W-:Y:S01]  /*2e80*/  ISETP.GT.AND P2, PT, R3, 0x8, P2 ;  /* 0x000000080300780c */ /* 0x000fe20001744270 */
[----:B------:R-:W-:Y:S02]  /*2e90*/  BSSY B1, `(.L_x_58) ;  /* 0x0000005000017945 */ /* 0x000fe40003800000 */
[----:B------:R-:W-:-:S05]  /*2ea0*/  FFMA R37, R37, R23, R14 ;  /* 0x0000001725257223 */ /* 0x000fca000000000e */
[----:B------:R0:W-:Y:S05]  /*2eb0*/  @P1 STG.E desc[UR36][R10.64+0x64], R37 ;  /* 0x000064250a001986 */ /* 0x0001ea000c101924 */
[----:B------:R-:W-:Y:S05]  /*2ec0*/  @!P2 BRA `(.L_x_59) ;  /* 0x000000000004a947 */ /* 0x000fea0003800000 */
[----:B------:R0:W5:Y:S02]  /*2ed0*/  LDG.E.LTC128B R25, desc[UR36][R8.64+0x60] ;  /* 0x0000602408197981 */ /* 0x000164000c1e1920 */
.L_x_59:
[----:B------:R-:W-:Y:S05]  /*2ee0*/  BSYNC B1 ;  /* 0x0000000000017941 */ /* 0x000fea0003800000 */
.L_x_58:
        /* <DEDUP_REMOVED lines=8> */
.L_x_61:
[----:B------:R-:W-:Y:S05]  /*2f70*/  BSYNC B1 ;  /* 0x0000000000017941 */ /* 0x000fea0003800000 */
.L_x_60:
        /* <DEDUP_REMOVED lines=8> */
.L_x_63:
[----:B------:R-:W-:Y:S05]  /*3000*/  BSYNC B1 ;  /* 0x0000000000017941 */ /* 0x000fea0003800000 */
.L_x_62:
[----:B--2--5:R-:W-:Y:S01]  /*3010*/  FMUL R7, R25, R58 ;  /* 0x0000003a19077220 */ /* 0x024fe20000400000 */
[----:B------:R-:W-:Y:S01]  /*3020*/  ISETP.GT.AND P0, PT, R3, RZ, P2 ;  /* 0x000000ff0300720c */ /* 0x000fe20001704270 */
[----:B------:R-:W-:Y:S02]  /*3030*/  BSSY B1, `(.L_x_64) ;  /* 0x0000005000017945 */ /* 0x000fe40003800000 */
[----:B------:R-:W-:-:S05]  /*3040*/  FFMA R7, R40, R23, R7 ;  /* 0x0000001728077223 */ /* 0x000fca0000000007 */
[----:B------:R2:W-:Y:S05]  /*3050*/  @P3 STG.E desc[UR36][R10.64+0x80], R7 ;  /* 0x000080070a003986 */ /* 0x0005ea000c101924 */
[----:B------:R-:W-:Y:S05]  /*3060*/  @!P0 BRA `(.L_x_65) ;  /* 0x0000000000048947 */ /* 0x000fea0003800000 */
[----:B------:R0:W5:Y:S02]  /*3070*/  LDG.E.LTC128B R25, desc[UR36][R4.64+0x84] ;  /* 0x0000842404197981 */ /* 0x000164000c1e1920 */
.L_x_65:
[----:B------:R-:W-:Y:S05]  /*3080*/  BSYNC B1 ;  /* 0x0000000000017941 */ /* 0x000fea0003800000 */
.L_x_64:
[----:B-----5:R-:W-:Y:S01]  /*3090*/  FMUL R14, R25, R58 ;  /* 0x0000003a190e7220 */ /* 0x020fe20000400000 */
[----:B------:R-:W-:Y:S01]  /*30a0*/  ISETP.GT.AND P1, PT, R3, 0x8, P1 ;  /* 0x000000080300780c */ /* 0x000fe20000f24270 */
[----:B------:R-:W-:Y:S02]  /*30b0*/  BSSY B1, `(.L_x_66) ;  /* 0x0000005000017945 */ /* 0x000fe40003800000 */
[----:B------:R-:W-:-:S05]  /*30c0*/  FFMA R41, R41, R23, R14 ;  /* 0x0000001729297223 */ /* 0x000fca000000000e */
[----:B------:R0:W-:Y:S05]  /*30d0*/  @P0 STG.E desc[UR36][R10.64+0x84], R41 ;  /* 0x000084290a000986 */ /* 0x0001ea000c101924 */
[----:B------:R-:W-:Y:S05]  /*30e0*/  @!P1 BRA `(.L_x_67) ;  /* 0x0000000000049947 */ /* 0x000fea0003800000 */
[----:B------:R0:W5:Y:S02]  /*30f0*/  LDG.E.LTC128B R25, desc[UR36][R8.64+0x80] ;  /* 0x0000802408197981 */ /* 0x000164000c1e1920 */
.L_x_67:
[----:B------:R-:W-:Y:S05]  /*3100*/  BSYNC B1 ;  /* 0x0000000000017941 */ /* 0x000fea0003800000 */
.L_x_66:
        /* <DEDUP_REMOVED lines=8> */
.L_x_69:
[----:B------:R-:W-:Y:S05]  /*3190*/  BSYNC B1 ;  /* 0x0000000000017941 */ /* 0x000fea0003800000 */
.L_x_68:
        /* <DEDUP_REMOVED lines=8> */
.L_x_71:
[----:B------:R-:W-:Y:S05]  /*3220*/  BSYNC B1 ;  /* 0x0000000000017941 */ /* 0x000fea0003800000 */
.L_x_70:
[----:B--2--5:R-:W-:Y:S01]  /*3230*/  FMUL R7, R25, R58 ;  /* 0x0000003a19077220 */ /* 0x024fe20000400000 */
[----:B------:R-:W-:Y:S01]  /*3240*/  ISETP.GT.AND P2, PT, R3, RZ, P1 ;  /* 0x000000ff0300720c */ /* 0x000fe20000f44270 */
[----:B------:R-:W-:Y:S02]  /*3250*/  BSSY B1, `(.L_x_72) ;  /* 0x0000005000017945 */ /* 0x000fe40003800000 */
[----:B------:R-:W-:-:S05]  /*3260*/  FFMA R7, R44, R23, R7 ;  /* 0x000000172c077223 */ /* 0x000fca0000000007 */
[----:B------:R2:W-:Y:S05]  /*3270*/  @P3 STG.E desc[UR36][R10.64+0xa0], R7 ;  /* 0x0000a0070a003986 */ /* 0x0005ea000c101924 */
[----:B------:R-:W-:Y:S05]  /*3280*/  @!P2 BRA `(.L_x_73) ;  /* 0x000000000004a947 */ /* 0x000fea0003800000 */
[----:B------:R0:W5:Y:S02]  /*3290*/  LDG.E.LTC128B R25, desc[UR36][R4.64+0xa4] ;  /* 0x0000a42404197981 */ /* 0x000164000c1e1920 */
.L_x_73:
[----:B------:R-:W-:Y:S05]  /*32a0*/  BSYNC B1 ;  /* 0x0000000000017941 */ /* 0x000fea0003800000 */
.L_x_72:
[----:B-----5:R-:W-:Y:S01]  /*32b0*/  FMUL R14, R25, R58 ;  /* 0x0000003a190e7220 */ /* 0x020fe20000400000 */
[----:B------:R-:W-:Y:S01]  /*32c0*/  ISETP.GT.AND P0, PT, R3, 0x8, P0 ;  /* 0x000000080300780c */ /* 0x000fe20000704270 */
[----:B------:R-:W-:Y:S02]  /*32d0*/  BSSY B1, `(.L_x_74) ;  /* 0x0000005000017945 */ /* 0x000fe40003800000 */
[----:B------:R-:W-:-:S05]  /*32e0*/  FFMA R45, R45, R23, R14 ;  /* 0x000000172d2d7223 */ /* 0x000fca000000000e */
[----:B------:R0:W-:Y:S05]  /*32f0*/  @P2 STG.E desc[UR36][R10.64+0xa4], R45 ;  /* 0x0000a42d0a002986 */ /* 0x0001ea000c101924 */
[----:B------:R-:W-:Y:S05]  /*3300*/  @!P0 BRA `(.L_x_75) ;  /* 0x0000000000048947 */ /* 0x000fea0003800000 */
[----:B------:R0:W5:Y:S02]  /*3310*/  LDG.E.LTC128B R25, desc[UR36][R8.64+0xa0] ;  /* 0x0000a02408197981 */ /* 0x000164000c1e1920 */
.L_x_75:
[----:B------:R-:W-:Y:S05]  /*3320*/  BSYNC B1 ;  /* 0x0000000000017941 */ /* 0x000fea0003800000 */
.L_x_74:
        /* <DEDUP_REMOVED lines=8> */
.L_x_77:
[----:B------:R-:W-:Y:S05]  /*33b0*/  BSYNC B1 ;  /* 0x0000000000017941 */ /* 0x000fea0003800000 */
.L_x_76:
        /* <DEDUP_REMOVED lines=8> */
.L_x_79:
[----:B------:R-:W-:Y:S05]  /*3440*/  BSYNC B1 ;  /* 0x0000000000017941 */ /* 0x000fea0003800000 */
.L_x_78:
[----:B--2--5:R-:W-:Y:S01]  /*3450*/  FMUL R7, R25, R58 ;  /* 0x0000003a19077220 */ /* 0x024fe20000400000 */
[----:B------:R-:W-:Y:S01]  /*3460*/  ISETP.GT.AND P1, PT, R3, RZ, P0 ;  /* 0x000000ff0300720c */ /* 0x000fe20000724270 */
[----:B------:R-:W-:Y:S02]  /*3470*/  BSSY B1, `(.L_x_80) ;  /* 0x0000005000017945 */ /* 0x000fe40003800000 */
[----:B------:R-:W-:-:S05]  /*3480*/  FFMA R7, R48, R23, R7 ;  /* 0x0000001730077223 */ /* 0x000fca0000000007 */
[----:B------:R2:W-:Y:S05]  /*3490*/  @P3 STG.E desc[UR36][R10.64+0xc0], R7 ;  /* 0x0000c0070a003986 */ /* 0x0005ea000c101924 */
[----:B------:R-:W-:Y:S05]  /*34a0*/  @!P1 BRA `(.L_x_81) ;  /* 0x0000000000049947 */ /* 0x000fea0003800000 */
[----:B------:R0:W5:Y:S02]  /*34b0*/  LDG.E.LTC128B R25, desc[UR36][R4.64+0xc4] ;  /* 0x0000c42404197981 */ /* 0x000164000c1e1920 */
.L_x_81:
[----:B------:R-:W-:Y:S05]  /*34c0*/  BSYNC B1 ;  /* 0x0000000000017941 */ /* 0x000fea0003800000 */
.L_x_80:
[----:B-----5:R-:W-:Y:S01]  /*34d0*/  FMUL R14, R25, R58 ;  /* 0x0000003a190e7220 */ /* 0x020fe20000400000 */
[----:B------:R-:W-:Y:S01]  /*34e0*/  ISETP.GT.AND P2, PT, R3, 0x8, P2 ;  /* 0x000000080300780c */ /* 0x000fe20001744270 */
[----:B------:R-:W-:Y:S02]  /*34f0*/  BSSY B1, `(.L_x_82) ;  /* 0x0000005000017945 */ /* 0x000fe40003800000 */
[----:B------:R-:W-:-:S05]  /*3500*/  FFMA R49, R49, R23, R14 ;  /* 0x0000001731317223 */ /* 0x000fca000000000e */
[----:B------:R0:W-:Y:S05]  /*3510*/  @P1 STG.E desc[UR36][R10.64+0xc4], R49 ;  /* 0x0000c4310a001986 */ /* 0x0001ea000c101924 */
[----:B------:R-:W-:Y:S05]  /*3520*/  @!P2 BRA `(.L_x_83) ;  /* 0x000000000004a947 */ /* 0x000fea0003800000 */
[----:B------:R0:W5:Y:S02]  /*3530*/  LDG.E.LTC128B R25, desc[UR36][R8.64+0xc0] ;  /* 0x0000c02408197981 */ /* 0x000164000c1e1920 */
.L_x_83:
[----:B------:R-:W-:Y:S05]  /*3540*/  BSYNC B1 ;  /* 0x0000000000017941 */ /* 0x000fea0003800000 */
.L_x_82:
        /* <DEDUP_REMOVED lines=8> */
.L_x_85:
[----:B------:R-:W-:Y:S05]  /*35d0*/  BSYNC B1 ;  /* 0x0000000000017941 */ /* 0x000fea0003800000 */
.L_x_84:
[----:B-----5:R-:W-:Y:S01]  /*35e0*/  FMUL R14, R25, R58 ;  /* 0x0000003a190e7220 */ /* 0x020fe20000400000 */
[----:B------:R-:W-:Y:S01]  /*35f0*/  ISETP.GT.AND P2, PT, R6, 0x39, PT ;  /* 0x000000390600780c */ /* 0x000fe20003f44270 */
[----:B------:R-:W-:Y:S01]  /*3600*/  @P0 IMAD.MOV.U32 R6, RZ, RZ, R12 ;  /* 0x000000ffff060224 */ /* 0x000fe200078e000c */
[----:B------:R-:W-:Y:S01]  /*3610*/  ISETP.GT.AND P3, PT, R3, RZ, P1 ;  /* 0x000000ff0300720c */ /* 0x000fe20000f64270 */
[----:B------:R-:W-:Y:S01]  /*3620*/  FFMA R51, R51, R23, R14 ;  /* 0x0000001733337223 */ /* 0x000fe2000000000e */
[----:B--2---:R-:W-:Y:S01]  /*3630*/  @P0 IMAD.MOV.U32 R7, RZ, RZ, R13 ;  /* 0x000000ffff070224 */ /* 0x004fe200078e000d */
[----:B------:R-:W-:Y:S04]  /*3640*/  BSSY B1, `(.L_x_86) ;  /* 0x0000004000017945 */ /* 0x000fe80003800000 */
[----:B------:R2:W-:Y:S06]  /*3650*/  @P0 STG.E desc[UR36][R6.64+0xc4], R51 ;  /* 0x0000c43306000986 */ /* 0x0005ec000c101924 */
[----:B------:R-:W-:Y:S05]  /*3660*/  @!P3 BRA `(.L_x_87) ;  /* 0x000000000004b947 */ /* 0x000fea0003800000 */
[----:B------:R0:W5:Y:S02]  /*3670*/  LDG.E.LTC128B R25, desc[UR36][R4.64+0xe0] ;  /* 0x0000e02404197981 */ /* 0x000164000c1e1920 */
.L_x_87:
[----:B------:R-:W-:Y:S05]  /*3680*/  BSYNC B1 ;  /* 0x0000000000017941 */ /* 0x000fea0003800000 */
.L_x_86:
[----:B--2--5:R-:W-:Y:S01]  /*3690*/  FMUL R7, R25, R58 ;  /* 0x0000003a19077220 */ /* 0x024fe20000400000 */
[----:B------:R-:W-:Y:S01]  /*36a0*/  @P3 IMAD.MOV.U32 R6, RZ, RZ, R10 ;  /* 0x000000ffff063224 */ /* 0x000fe200078e000a */
[----:B------:R-:W-:Y:S01]  /*36b0*/  ISETP.GT.AND P0, PT, R3, RZ, P2 ;  /* 0x000000ff0300720c */ /* 0x000fe20001704270 */
[----:B------:R-:W-:Y:S01]  /*36c0*/  BSSY B1, `(.L_x_88) ;  /* 0x0000006000017945 */ /* 0x000fe20003800000 */
[----:B------:R-:W-:Y:S01]  /*36d0*/  FFMA R15, R52, R23, R7 ;  /* 0x00000017340f7223 */ /* 0x000fe20000000007 */
[----:B------:R-:W-:-:S05]  /*36e0*/  @P3 IMAD.MOV.U32 R7, RZ, RZ, R11 ;  /* 0x000000ffff073224 */ /* 0x000fca00078e000b */
[----:B------:R2:W-:Y:S05]  /*36f0*/  @P3 STG.E desc[UR36][R6.64+0xe0], R15 ;  /* 0x0000e00f06003986 */ /* 0x0005ea000c101924 */
[----:B------:R-:W-:Y:S05]  /*3700*/  @!P0 BRA `(.L_x_89) ;  /* 0x0000000000048947 */ /* 0x000fea0003800000 */
[----:B------:R0:W5:Y:S02]  /*3710*/  LDG.E.LTC128B R25, desc[UR36][R4.64+0xe4] ;  /* 0x0000e42404197981 */ /* 0x000164000c1e1920 */
.L_x_89:
[----:B------:R-:W-:Y:S05]  /*3720*/  BSYNC B1 ;  /* 0x0000000000017941 */ /* 0x000fea0003800000 */
.L_x_88:
[----:B01--45:R-:W-:Y:S01]  /*3730*/  FMUL R4, R25, R58 ;  /* 0x0000003a19047220 */ /* 0x033fe20000400000 */
[----:B------:R-:W-:Y:S01]  /*3740*/  ISETP.GT.AND P1, PT, R3, 0x8, P1 ;  /* 0x000000080300780c */ /* 0x000fe20000f24270 */
[----:B------:R-:W-:Y:S02]  /*3750*/  BSSY B1, `(.L_x_90) ;  /* 0x0000005000017945 */ /* 0x000fe40003800000 */
[----:B------:R-:W-:-:S05]  /*3760*/  FFMA R53, R53, R23, R4 ;  /* 0x0000001735357223 */ /* 0x000fca0000000004 */
[----:B------:R0:W-:Y:S05]  /*3770*/  @P0 STG.E desc[UR36][R10.64+0xe4], R53 ;  /* 0x0000e4350a000986 */ /* 0x0001ea000c101924 */
[----:B------:R-:W-:Y:S05]  /*3780*/  @!P1 BRA `(.L_x_91) ;  /* 0x0000000000049947 */ /* 0x000fea0003800000 */
[----:B------:R1:W5:Y:S02]  /*3790*/  LDG.E.LTC128B R25, desc[UR36][R8.64+0xe0] ;  /* 0x0000e02408197981 */ /* 0x000364000c1e1920 */
.L_x_91:
[----:B------:R-:W-:Y:S05]  /*37a0*/  BSYNC B1 ;  /* 0x0000000000017941 */ /* 0x000fea0003800000 */
.L_x_90:
[----:B-----5:R-:W-:Y:S01]  /*37b0*/  FMUL R5, R25, R58 ;  /* 0x0000003a19057220 */ /* 0x020fe20000400000 */
[----:B------:R-:W-:Y:S01]  /*37c0*/  @P1 IMAD.MOV.U32 R4, RZ, RZ, R12 ;  /* 0x000000ffff041224 */ /* 0x000fe200078e000c */
[----:B------:R-:W-:Y:S01]  /*37d0*/  ISETP.GT.AND P2, PT, R3, 0x8, P2 ;  /* 0x000000080300780c */ /* 0x000fe20001744270 */
[----:B------:R-:W-:Y:S01]  /*37e0*/  BSSY B1, `(.L_x_92) ;  /* 0x0000006000017945 */ /* 0x000fe20003800000 */
[----:B--2---:R-:W-:Y:S01]  /*37f0*/  FFMA R7, R54, R23, R5 ;  /* 0x0000001736077223 */ /* 0x004fe20000000005 */
[----:B------:R-:W-:-:S05]  /*3800*/  @P1 IMAD.MOV.U32 R5, RZ, RZ, R13 ;  /* 0x000000ffff051224 */ /* 0x000fca00078e000d */
[----:B------:R2:W-:Y:S05]  /*3810*/  @P1 STG.E desc[UR36][R4.64+0xe0], R7 ;  /* 0x0000e00704001986 */ /* 0x0005ea000c101924 */
[----:B------:R-:W-:Y:S05]  /*3820*/  @!P2 BRA `(.L_x_93) ;  /* 0x000000000004a947 */ /* 0x000fea0003800000 */
[----:B------:R4:W5:Y:S02]  /*3830*/  LDG.E.LTC128B R25, desc[UR36][R8.64+0xe4] ;  /* 0x0000e42408197981 */ /* 0x000964000c1e1920 */
.L_x_93:
[----:B------:R-:W-:Y:S05]  /*3840*/  BSYNC B1 ;  /* 0x0000000000017941 */ /* 0x000fea0003800000 */
.L_x_92:
[----:B--2--5:R-:W-:-:S04]  /*3850*/  FMUL R4, R25, R58 ;  /* 0x0000003a19047220 */ /* 0x024fc80000400000 */
[----:B------:R-:W-:Y:S01]  /*3860*/  FFMA R55, R55, R23, R4 ;  /* 0x0000001737377223 */ /* 0x000fe20000000004 */
[----:B------:R-:W-:Y:S06]  /*3870*/  @!P2 BRA `(.L_x_94) ;  /* 0x0000000400f0a947 */ /* 0x000fec0003800000 */
[----:B------:R2:W-:Y:S01]  /*3880*/  STG.E desc[UR36][R12.64+0xe4], R55 ;  /* 0x0000e4370c007986 */ /* 0x0005e2000c101924 */
[----:B------:R-:W-:Y:S05]  /*3890*/  BRA `(.L_x_94) ;  /* 0x0000000400e87947 */ /* 0x000fea0003800000 */
.L_x_33:
[----:B------:R-:W-:Y:S01]  /*38a0*/  ISETP.GT.AND P0, PT, R6, 0x1, PT ;  /* 0x000000010600780c */ /* 0x000fe20003f04270 */
[----:B------:R-:W-:Y:S01]  /*38b0*/  ULDC.64 UR4, c[0x0][0x5c0] ;  /* 0x0001700000047ab9 */ /* 0x000fe20000000a00 */
[-C--:B------:R-:W-:Y:S01]  /*38c0*/  FMUL R7, R24, R23.reuse ;  /* 0x0000001718077220 */ /* 0x080fe20000400000 */
[C---:B------:R-:W-:Y:S01]  /*38d0*/  LEA R4, P4, R72.reuse, UR4, 0x2 ;  /* 0x0000000448047c11 */ /* 0x040fe2000f8810ff */
[-C--:B------:R-:W-:Y:S01]  /*38e0*/  FMUL R25, R25, R23.reuse ;  /* 0x0000001719197220 */ /* 0x080fe20000400000 */
[----:B------:R-:W-:Y:S01]  /*38f0*/  ISETP.GT.AND P2, PT, R3, RZ, P0 ;  /* 0x000000ff0300720c */ /* 0x000fe20000744270 */
[-C--:B------:R-:W-:Y:S01]  /*3900*/  FMUL R27, R27, R23.reuse ;  /* 0x000000171b1b7220 */ /* 0x080fe20000400000 */
[----:B------:R-:W-:Y:S01]  /*3910*/  LEA.HI.X R5, R72, UR5, R81, 0x2, P4 ;  /* 0x0000000548057c11 */ /* 0x000fe2000a0f1451 */
[-C--:B------:R-:W-:Y:S01]  /*3920*/  FMUL R11, R28, R23.reuse ;  /* 0x000000171c0b7220 */ /* 0x080fe20000400000 */
[----:B------:R-:W-:Y:S01]  /*3930*/  ISETP.GT.AND P3, PT, R3, 0x8, P3 ;  /* 0x000000080300780c */ /* 0x000fe20001f64270 */
[-C--:B------:R-:W-:Y:S01]  /*3940*/  FMUL R29, R29, R23.reuse ;  /* 0x000000171d1d7220 */ /* 0x080fe20000400000 */
[----:B------:R-:W-:Y:S01]  /*3950*/  ISETP.GT.AND P0, PT, R3, 0x8, P0 ;  /* 0x000000080300780c */ /* 0x000fe20000704270 */
[----:B------:R0:W-:Y:S01]  /*3960*/  @P1 STG.E desc[UR36][R4.64], R7 ;  /* 0x0000000704001986 */ /* 0x0001e2000c101924 */
[C---:B------:R-:W-:Y:S01]  /*3970*/  ISETP.GT.AND P5, PT, R6.reuse, 0x8, PT ;  /* 0x000000080600780c */ /* 0x040fe20003fa4270 */
[-C--:B------:R-:W-:Y:S01]  /*3980*/  FMUL R31, R31, R23.reuse ;  /* 0x000000171f1f7220 */ /* 0x080fe20000400000 */
[----:B------:R-:W-:Y:S01]  /*3990*/  SHF.L.U64.HI R9, R59, 0x2, R60 ;  /* 0x000000023b097819 */ /* 0x000fe2000001023c */
[-C--:B------:R-:W-:Y:S01]  /*39a0*/  FMUL R33, R33, R23.reuse ;  /* 0x0000001721217220 */ /* 0x080fe20000400000 */
[----:B------:R-:W-:Y:S01]  /*39b0*/  LEA R8, P1, R59, R4, 0x2 ;  /* 0x000000043b087211 */ /* 0x000fe200078210ff */
[----:B------:R-:W-:Y:S01]  /*39c0*/  @P2 STG.E desc[UR36][R4.64+0x4], R25 ;  /* 0x0000041904002986 */ /* 0x000fe2000c101924 */
[----:B------:R-:W-:Y:S01]  /*39d0*/  ISETP.GT.AND P4, PT, R6, 0x9, PT ;  /* 0x000000090600780c */ /* 0x000fe20003f84270 */
[-C--:B------:R-:W-:Y:S01]  /*39e0*/  FMUL R35, R35, R23.reuse ;  /* 0x0000001723237220 */ /* 0x080fe20000400000 */
[----:B------:R-:W-:Y:S01]  /*39f0*/  ISETP.GT.AND P2, PT, R3, RZ, P5 ;  /* 0x000000ff0300720c */ /* 0x000fe20002f44270 */
[----:B------:R-:W-:Y:S01]  /*3a00*/  IMAD.X R9, R9, 0x1, R5, P1 ;  /* 0x0000000109097824 */ /* 0x000fe200008e0605 */
[C---:B------:R-:W-:Y:S01]  /*3a10*/  ISETP.GT.AND P1, PT, R3.reuse, RZ, P4 ;  /* 0x000000ff0300720c */ /* 0x040fe20002724270 */
[-C--:B0-----:R-:W-:Y:S01]  /*3a20*/  FMUL R7, R26, R23.reuse ;  /* 0x000000171a077220 */ /* 0x081fe20000400000 */
[----:B------:R-:W-:Y:S01]  /*3a30*/  ISETP.GT.AND P4, PT, R3, 0x8, P4 ;  /* 0x000000080300780c */ /* 0x000fe20002784270 */
[-C--:B------:R-:W-:Y:S01]  /*3a40*/  FMUL R37, R37, R23.reuse ;  /* 0x0000001725257220 */ /* 0x080fe20000400000 */
[-C--:B------:R-:W-:Y:S01]  /*3a50*/  FMUL R39, R39, R23.reuse ;  /* 0x0000001727277220 */ /* 0x080fe20000400000 */
[-C--:B------:R-:W-:Y:S01]  /*3a60*/  FMUL R41, R41, R23.reuse ;  /* 0x0000001729297220 */ /* 0x080fe20000400000 */
[----:B------:R0:W-:Y:S01]  /*3a70*/  @P3 STG.E desc[UR36][R8.64], R7 ;  /* 0x0000000708003986 */ /* 0x0001e2000c101924 */
[C---:B------:R-:W-:Y:S01]  /*3a80*/  ISETP.GT.AND P3, PT, R6.reuse, 0x11, PT ;  /* 0x000000110600780c */ /* 0x040fe20003f64270 */
[-C--:B------:R-:W-:Y:S01]  /*3a90*/  FMUL R43, R43, R23.reuse ;  /* 0x000000172b2b7220 */ /* 0x080fe20000400000 */
[-C--:B------:R-:W-:Y:S01]  /*3aa0*/  FMUL R45, R45, R23.reuse ;  /* 0x000000172d2d7220 */ /* 0x080fe20000400000 */
[----:B------:R-:W-:Y:S01]  /*3ab0*/  @P0 STG.E desc[UR36][R8.64+0x4], R27 ;  /* 0x0000041b08000986 */ /* 0x000fe2000c101924 */
[----:B------:R-:W-:Y:S01]  /*3ac0*/  ISETP.GT.AND P0, PT, R3, 0x8, P5 ;  /* 0x000000080300780c */ /* 0x000fe20002f04270 */
[-C--:B------:R-:W-:Y:S01]  /*3ad0*/  FMUL R47, R47, R23.reuse ;  /* 0x000000172f2f7220 */ /* 0x080fe20000400000 */
[----:B------:R-:W-:Y:S01]  /*3ae0*/  ISETP.GT.AND P5, PT, R6, 0x10, PT ;  /* 0x000000100600780c */ /* 0x000fe20003fa4270 */
[----:B------:R1:W-:Y:S01]  /*3af0*/  @P2 STG.E desc[UR36][R4.64+0x20], R11 ;  /* 0x0000200b04002986 */ /* 0x0003e2000c101924 */
[-C--:B------:R-:W-:Y:S01]  /*3b00*/  FMUL R49, R49, R23.reuse ;  /* 0x0000001731317220 */ /* 0x080fe20000400000 */
[-C--:B------:R-:W-:Y:S01]  /*3b10*/  FMUL R51, R51, R23.reuse ;  /* 0x0000001733337220 */ /* 0x080fe20000400000 */
[C---:B------:R-:W-:Y:S01]  /*3b20*/  ISETP.GT.AND P2, PT, R3.reuse, RZ, P5 ;  /* 0x000000ff0300720c */ /* 0x040fe20002f44270 */
[----:B------:R-:W-:Y:S01]  /*3b30*/  @P1 STG.E desc[UR36][R4.64+0x24], R29 ;  /* 0x0000241d04001986 */ /* 0x000fe2000c101924 */
[-C--:B0-----:R-:W-:Y:S01]  /*3b40*/  FMUL R7, R30, R23.reuse ;  /* 0x000000171e077220 */ /* 0x081fe20000400000 */
[----:B------:R-:W-:Y:S01]  /*3b50*/  ISETP.GT.AND P1, PT, R3, RZ, P3 ;  /* 0x000000ff0300720c */ /* 0x000fe20001f24270 */
[-C--:B------:R-:W-:Y:S01]  /*3b60*/  FMUL R53, R53, R23.reuse ;  /* 0x0000001735357220 */ /* 0x080fe20000400000 */
[C---:B------:R-:W-:Y:S01]  /*3b70*/  ISETP.GT.AND P3, PT, R3.reuse, 0x8, P3 ;  /* 0x000000080300780c */ /* 0x040fe20001f64270 */
[-C--:B------:R-:W-:Y:S01]  /*3b80*/  FMUL R13, R54, R23.reuse ;  /* 0x00000017360d7220 */ /* 0x080fe20000400000 */
[----:B------:R0:W-:Y:S01]  /*3b90*/  @P0 STG.E desc[UR36][R8.64+0x20], R7 ;  /* 0x0000200708000986 */ /* 0x0001e2000c101924 */
[----:B------:R-:W-:Y:S01]  /*3ba0*/  ISETP.GT.AND P0, PT, R3, 0x8, P5 ;  /* 0x000000080300780c */ /* 0x000fe20002f04270 */
[-C--:B-1----:R-:W-:Y:S01]  /*3bb0*/  FMUL R11, R32, R23.reuse ;  /* 0x00000017200b7220 */ /* 0x082fe20000400000 */
[C---:B------:R-:W-:Y:S01]  /*3bc0*/  ISETP.GT.AND P5, PT, R6.reuse, 0x18, PT ;  /* 0x000000180600780c */ /* 0x040fe20003fa4270 */
[----:B------:R-:W-:Y:S01]  /*3bd0*/  @P4 STG.E desc[UR36][R8.64+0x24], R31 ;  /* 0x0000241f08004986 */ /* 0x000fe2000c101924 */
[----:B------:R-:W-:Y:S01]  /*3be0*/  ISETP.GT.AND P4, PT, R6, 0x19, PT ;  /* 0x000000190600780c */ /* 0x000fe20003f84270 */
[----:B------:R-:W-:-:S02]  /*3bf0*/  FMUL R55, R55, R23 ;  /* 0x0000001737377220 */ /* 0x000fc40000400000 */
[----:B------:R1:W-:Y:S01]  /*3c00*/  @P2 STG.E desc[UR36][R4.64+0x40], R11 ;  /* 0x0000400b04002986 */ /* 0x0003e2000c101924 */
[----:B------:R-:W-:-:S03]  /*3c10*/  ISETP.GT.AND P2, PT, R3, RZ, P5 ;  /* 0x000000ff0300720c */ /* 0x000fc60002f44270 */
[----:B------:R-:W-:Y:S01]  /*3c20*/  @P1 STG.E desc[UR36][R4.64+0x44], R33 ;  /* 0x0000442104001986 */ /* 0x000fe2000c101924 */
[C---:B------:R-:W-:Y:S01]  /*3c30*/  ISETP.GT.AND P1, PT, R3.reuse, RZ, P4 ;  /* 0x000000ff0300720c */ /* 0x040fe20002724270 */
[----:B0-----:R-:W-:Y:S01]  /*3c40*/  FMUL R7, R34, R23 ;  /* 0x0000001722077220 */ /* 0x001fe20000400000 */
[----:B------:R-:W-:-:S04]  /*3c50*/  ISETP.GT.AND P4, PT, R3, 0x8, P4 ;  /* 0x000000080300780c */ /* 0x000fc80002784270 */
[----:B------:R0:W-:Y:S01]  /*3c60*/  @P0 STG.E desc[UR36][R8.64+0x40], R7 ;  /* 0x0000400708000986 */ /* 0x0001e2000c101924 */
[----:B-1----:R-:W-:Y:S01]  /*3c70*/  FMUL R11, R36, R23 ;  /* 0x00000017240b7220 */ /* 0x002fe20000400000 */
[----:B------:R-:W-:Y:S02]  /*3c80*/  ISETP.GT.AND P0, PT, R3, 0x8, P5 ;  /* 0x000000080300780c */ /* 0x000fe40002f04270 */
[----:B------:R-:W-:Y:S01]  /*3c90*/  @P3 STG.E desc[UR36][R8.64+0x44], R35 ;  /* 0x0000442308003986 */ /* 0x000fe2000c101924 */
[----:B------:R-:W-:-:S03]  /*3ca0*/  ISETP.GT.AND P5, PT, R6, 0x20, PT ;  /* 0x000000200600780c */ /* 0x000fc60003fa4270 */
[----:B------:R1:W-:Y:S01]  /*3cb0*/  @P2 STG.E desc[UR36][R4.64+0x60], R11 ;  /* 0x0000600b04002986 */ /* 0x0003e2000c101924 */
[----:B------:R-:W-:Y:S02]  /*3cc0*/  ISETP.GT.AND P2, PT, R6, 0x21, PT ;  /* 0x000000210600780c */ /* 0x000fe40003f44270 */
[C---:B------:R-:W-:Y:S01]  /*3cd0*/  ISETP.GT.AND P3, PT, R3.reuse, RZ, P5 ;  /* 0x000000ff0300720c */ /* 0x040fe20002f64270 */
[----:B------:R-:W-:Y:S01]  /*3ce0*/  @P1 STG.E desc[UR36][R4.64+0x64], R37 ;  /* 0x0000642504001986 */ /* 0x000fe2000c101924 */
[C---:B------:R-:W-:Y:S01]  /*3cf0*/  ISETP.GT.AND P1, PT, R3.reuse, RZ, P2 ;  /* 0x000000ff0300720c */ /* 0x040fe20001724270 */
[----:B0-----:R-:W-:Y:S01]  /*3d00*/  FMUL R7, R38, R23 ;  /* 0x0000001726077220 */ /* 0x001fe20000400000 */
[----:B------:R-:W-:-:S04]  /*3d10*/  ISETP.GT.AND P2, PT, R3, 0x8, P2 ;  /* 0x000000080300780c */ /* 0x000fc80001744270 */
[----:B------:R0:W-:Y:S01]  /*3d20*/  @P0 STG.E desc[UR36][R8.64+0x60], R7 ;  /* 0x0000600708000986 */ /* 0x0001e2000c101924 */
[----:B-1----:R-:W-:Y:S01]  /*3d30*/  FMUL R11, R40, R23 ;  /* 0x00000017280b7220 */ /* 0x002fe20000400000 */
[----:B------:R-:W-:Y:S02]  /*3d40*/  ISETP.GT.AND P0, PT, R3, 0x8, P5 ;  /* 0x000000080300780c */ /* 0x000fe40002f04270 */
[----:B------:R-:W-:Y:S04]  /*3d50*/  @P4 STG.E desc[UR36][R8.64+0x64], R39 ;  /* 0x0000642708004986 */ /* 0x000fe8000c101924 */
[----:B------:R1:W-:Y:S01]  /*3d60*/  @P3 STG.E desc[UR36][R4.64+0x80], R11 ;  /* 0x0000800b04003986 */ /* 0x0003e2000c101924 */
[----:B------:R-:W-:-:S03]  /*3d70*/  ISETP.GT.AND P3, PT, R6, 0x28, PT ;  /* 0x000000280600780c */ /* 0x000fc60003f64270 */
[----:B------:R-:W-:Y:S01]  /*3d80*/  @P1 STG.E desc[UR36][R4.64+0x84], R41 ;  /* 0x0000842904001986 */ /* 0x000fe2000c101924 */
[----:B------:R-:W-:Y:S01]  /*3d90*/  ISETP.GT.AND P1, PT, R6, 0x29, PT ;  /* 0x000000290600780c */ /* 0x000fe20003f24270 */
[-C--:B0-----:R-:W-:Y:S01]  /*3da0*/  FMUL R7, R42, R23.reuse ;  /* 0x000000172a077220 */ /* 0x081fe20000400000 */
[C---:B------:R-:W-:Y:S02]  /*3db0*/  ISETP.GT.AND P5, PT, R3.reuse, RZ, P3 ;  /* 0x000000ff0300720c */ /* 0x040fe40001fa4270 */
[C---:B------:R-:W-:Y:S02]  /*3dc0*/  ISETP.GT.AND P4, PT, R3.reuse, RZ, P1 ;  /* 0x000000ff0300720c */ /* 0x040fe40000f84270 */
[----:B------:R0:W-:Y:S01]  /*3dd0*/  @P0 STG.E desc[UR36][R8.64+0x80], R7 ;  /* 0x0000800708000986 */ /* 0x0001e2000c101924 */
[----:B-1----:R-:W-:Y:S01]  /*3de0*/  FMUL R11, R44, R23 ;  /* 0x000000172c0b7220 */ /* 0x002fe20000400000 */
[----:B------:R-:W-:Y:S02]  /*3df0*/  ISETP.GT.AND P3, PT, R3, 0x8, P3 ;  /* 0x000000080300780c */ /* 0x000fe40001f64270 */
[----:B------:R-:W-:Y:S01]  /*3e00*/  @P2 STG.E desc[UR36][R8.64+0x84], R43 ;  /* 0x0000842b08002986 */ /* 0x000fe2000c101924 */
[----:B------:R-:W-:-:S02]  /*3e10*/  ISETP.GT.AND P0, PT, R6, 0x30, PT ;  /* 0x000000300600780c */ /* 0x000fc40003f04270 */
[C---:B------:R-:W-:Y:S02]  /*3e20*/  ISETP.GT.AND P1, PT, R3.reuse, 0x8, P1 ;  /* 0x000000080300780c */ /* 0x040fe40000f24270 */
[----:B------:R-:W-:Y:S01]  /*3e30*/  ISETP.GT.AND P2, PT, R6, 0x31, PT ;  /* 0x000000310600780c */ /* 0x000fe20003f44270 */
[----:B------:R1:W-:Y:S01]  /*3e40*/  @P5 STG.E desc[UR36][R4.64+0xa0], R11 ;  /* 0x0000a00b04005986 */ /* 0x0003e2000c101924 */
[C---:B------:R-:W-:Y:S01]  /*3e50*/  ISETP.GT.AND P5, PT, R3.reuse, RZ, P0 ;  /* 0x000000ff0300720c */ /* 0x040fe200007a4270 */
[-C--:B0-----:R-:W-:Y:S01]  /*3e60*/  FMUL R7, R46, R23.reuse ;  /* 0x000000172e077220 */ /* 0x081fe20000400000 */
[C---:B------:R-:W-:Y:S01]  /*3e70*/  ISETP.GT.AND P0, PT, R3.reuse, 0x8, P0 ;  /* 0x000000080300780c */ /* 0x040fe20000704270 */
[----:B------:R-:W-:Y:S01]  /*3e80*/  @P4 STG.E desc[UR36][R4.64+0xa4], R45 ;  /* 0x0000a42d04004986 */ /* 0x000fe2000c101924 */
[C---:B------:R-:W-:Y:S02]  /*3e90*/  ISETP.GT.AND P4, PT, R3.reuse, RZ, P2 ;  /* 0x000000ff0300720c */ /* 0x040fe40001784270 */
[----:B------:R-:W-:Y:S01]  /*3ea0*/  ISETP.GT.AND P2, PT, R3, 0x8, P2 ;  /* 0x000000080300780c */ /* 0x000fe20001744270 */
[----:B------:R0:W-:Y:S01]  /*3eb0*/  @P3 STG.E desc[UR36][R8.64+0xa0], R7 ;  /* 0x0000a00708003986 */ /* 0x0001e2000c101924 */
[----:B------:R-:W-:Y:S01]  /*3ec0*/  ISETP.GT.AND P3, PT, R6, 0x39, PT ;  /* 0x000000390600780c */ /* 0x000fe20003f64270 */
[----:B-1----:R-:W-:-:S02]  /*3ed0*/  FMUL R11, R48, R23 ;  /* 0x00000017300b7220 */ /* 0x002fc40000400000 */
[----:B------:R-:W-:Y:S01]  /*3ee0*/  @P1 STG.E desc[UR36][R8.64+0xa4], R47 ;  /* 0x0000a42f08001986 */ /* 0x000fe2000c101924 */
[----:B------:R-:W-:-:S03]  /*3ef0*/  ISETP.GT.AND P1, PT, R6, 0x38, PT ;  /* 0x000000380600780c */ /* 0x000fc60003f24270 */
[----:B------:R-:W-:Y:S01]  /*3f00*/  @P0 IMAD.MOV.U32 R6, RZ, RZ, R8 ;  /* 0x000000ffff060224 */ /* 0x000fe200078e0008 */
[----:B------:R1:W-:Y:S01]  /*3f10*/  @P5 STG.E desc[UR36][R4.64+0xc0], R11 ;  /* 0x0000c00b04005986 */ /* 0x0003e2000c101924 */
[C---:B------:R-:W-:Y:S02]  /*3f20*/  ISETP.GT.AND P5, PT, R3.reuse, RZ, P3 ;  /* 0x000000ff0300720c */ /* 0x040fe40001fa4270 */
[C---:B------:R-:W-:Y:S01]  /*3f30*/  ISETP.GT.AND P3, PT, R3.reuse, 0x8, P3 ;  /* 0x000000080300780c */ /* 0x040fe20001f64270 */
[----:B------:R-:W-:Y:S01]  /*3f40*/  @P4 STG.E desc[UR36][R4.64+0xc4], R49 ;  /* 0x0000c43104004986 */ /* 0x000fe2000c101924 */
[C---:B------:R-:W-:Y:S01]  /*3f50*/  ISETP.GT.AND P4, PT, R3.reuse, RZ, P1 ;  /* 0x000000ff0300720c */ /* 0x040fe20000f84270 */
[----:B0-----:R-:W-:Y:S01]  /*3f60*/  @P0 IMAD.MOV.U32 R7, RZ, RZ, R9 ;  /* 0x000000ffff070224 */ /* 0x001fe200078e0009 */
[----:B------:R-:W-:Y:S01]  /*3f70*/  ISETP.GT.AND P1, PT, R3, 0x8, P1 ;  /* 0x000000080300780c */ /* 0x000fe20000f24270 */
[-C--:B------:R-:W-:Y:S01]  /*3f80*/  FMUL R3, R50, R23.reuse ;  /* 0x0000001732037220 */ /* 0x080fe20000400000 */
[----:B-1----:R-:W-:-:S04]  /*3f90*/  FMUL R11, R52, R23 ;  /* 0x00000017340b7220 */ /* 0x002fc80000400000 */
[----:B------:R0:W-:Y:S02]  /*3fa0*/  @P0 STG.E desc[UR36][R6.64+0xc0], R3 ;  /* 0x0000c00306000986 */ /* 0x0001e4000c101924 */
[----:B0-----:R-:W-:Y:S02]  /*3fb0*/  @P2 IMAD.MOV.U32 R6, RZ, RZ, R8 ;  /* 0x000000ffff062224 */ /* 0x001fe400078e0008 */
[----:B------:R-:W-:-:S05]  /*3fc0*/  @P2 IMAD.MOV.U32 R7, RZ, RZ, R9 ;  /* 0x000000ffff072224 */ /* 0x000fca00078e0009 */
[----:B------:R-:W-:Y:S04]  /*3fd0*/  @P2 STG.E desc[UR36][R6.64+0xc4], R51 ;  /* 0x0000c43306002986 */ /* 0x000fe8000c101924 */
[----:B------:R-:W-:Y:S04]  /*3fe0*/  @P4 STG.E desc[UR36][R4.64+0xe0], R11 ;  /* 0x0000e00b04004986 */ /* 0x000fe8000c101924 */
[----:B------:R0:W-:Y:S02]  /*3ff0*/  @P5 STG.E desc[UR36][R4.64+0xe4], R53 ;  /* 0x0000e43504005986 */ /* 0x0001e4000c101924 */
[----:B0-----:R-:W-:-:S02]  /*4000*/  @P1 IMAD.MOV.U32 R4, RZ, RZ, R8 ;  /* 0x000000ffff041224 */ /* 0x001fc400078e0008 */
[----:B------:R-:W-:-:S05]  /*4010*/  @P1 IMAD.MOV.U32 R5, RZ, RZ, R9 ;  /* 0x000000ffff051224 */ /* 0x000fca00078e0009 */
[----:B------:R0:W-:Y:S04]  /*4020*/  @P1 STG.E desc[UR36][R4.64+0xe0], R13 ;  /* 0x0000e00d04001986 */ /* 0x0001e8000c101924 */
[----:B------:R0:W-:Y:S02]  /*4030*/  @P3 STG.E desc[UR36][R8.64+0xe4], R55 ;  /* 0x0000e43708003986 */ /* 0x0001e4000c101924 */
.L_x_94:
[----:B------:R-:W-:Y:S05]  /*4040*/  BSYNC B0 ;  /* 0x0000000000007941 */ /* 0x000fea0003800000 */
.L_x_32:
[----:B------:R-:W-:Y:S01]  /*4050*/  IADD3 R16, P0, R16, UR38, RZ ;  /* 0x0000002610107c10 */ /* 0x000fe2000ff1e0ff */
[----:B------:R-:W-:Y:S01]  /*4060*/  ULDC.64 UR4, c[0x0][0x650] ;  /* 0x0001940000047ab9 */ /* 0x000fe20000000a00 */
[----:B------:R-:W-:Y:S01]  /*4070*/  PRMT R3, RZ, 0x7610, R3 ;  /* 0x00007610ff037816 */ /* 0x000fe20000000003 */
[----:B------:R-:W-:Y:S01]  /*4080*/  IMAD.MOV.U32 R70, RZ, RZ, -0x1 ;  /* 0xffffffffff467424 */ /* 0x000fe200078e00ff */
[----:B------:R-:W-:Y:S01]  /*4090*/  IADD3.X R17, R17, UR41, RZ, P0, !PT ;  /* 0x0000002911117c10 */ /* 0x000fe200087fe4ff */
[----:B------:R-:W-:Y:S01]  /*40a0*/  IMAD.MOV.U32 R69, RZ, RZ, -0x1 ;  /* 0xffffffffff457424 */ /* 0x000fe200078e00ff */
[----:B------:R-:W-:-:S04]  /*40b0*/  ISETP.GE.U32.AND P0, PT, R16, UR4, PT ;  /* 0x0000000410007c0c */ /* 0x000fc8000bf06070 */
[----:B------:R-:W-:-:S13]  /*40c0*/  ISETP.GE.U32.AND.EX P0, PT, R17, UR5, PT, P0 ;  /* 0x0000000511007c0c */ /* 0x000fda000bf06100 */
[----:B------:R-:W-:Y:S05]  /*40d0*/  @P0 BRA `(.L_x_95) ;  /* 0x00000004004c0947 */ /* 0x000fea0003800000 */
[----:B0-----:R-:W0:Y:S01]  /*40e0*/  LDC.64 R10, c[0x0][0x628] ;  /* 0x00018a00ff0a7b82 */ /* 0x001e220000000a00 */
[----:B--23--:R-:W2:Y:S01]  /*40f0*/  S2R R12, SR_CTAID.X ;  /* 0x00000000000c7919 */ /* 0x00cea20000002500 */
[----:B-1--4-:R-:W-:Y:S02]  /*4100*/  IMAD.MOV.U32 R8, RZ, RZ, R16 ;  /* 0x000000ffff087224 */ /* 0x012fe400078e0010 */
[----:B------:R-:W-:Y:S01]  /*4110*/  IMAD.MOV.U32 R9, RZ, RZ, R17 ;  /* 0x000000ffff097224 */ /* 0x000fe200078e0011 */
[----:B------:R-:W1:Y:S03]  /*4120*/  S2R R20, SR_CTAID.Y ;  /* 0x0000000000147919 */ /* 0x000e660000002600 */
[----:B------:R-:W3:Y:S08]  /*4130*/  LDC R0, c[0x0][0x630] ;  /* 0x00018c00ff007b82 */ /* 0x000ef00000000800 */
[----:B------:R-:W4:Y:S01]  /*4140*/  LDC.64 R14, c[0x0][0x620] ;  /* 0x00018800ff0e7b82 */ /* 0x000f220000000a00 */
[----:B0-----:R-:W-:-:S04]  /*4150*/  ISETP.NE.U32.AND P0, PT, R10, RZ, PT ;  /* 0x000000ff0a00720c */ /* 0x001fc80003f05070 */
[----:B------:R-:W-:-:S13]  /*4160*/  ISETP.NE.AND.EX P0, PT, R11, RZ, PT, P0 ;  /* 0x000000ff0b00720c */ /* 0x000fda0003f05300 */
[----:B-1234-:R-:W-:Y:S05]  /*4170*/  @!P0 BRA `(.L_x_96) ;  /* 0x0000000000288947 */ /* 0x01efea0003800000 */
        /* <DEDUP_REMOVED lines=10> */
.L_x_96:
[-CC-:B------:R-:W-:Y:S01]  /*4220*/  SHF.R.U64 R69, R8, R0.reuse, R9.reuse ;  /* 0x0000000008457219 */ /* 0x180fe20000001209 */
[----:B------:R-:W0:Y:S01]  /*4230*/  LDC.64 R26, c[0x0][0x640] ;  /* 0x00019000ff1a7b82 */ /* 0x000e220000000a00 */
[----:B------:R-:W-:Y:S01]  /*4240*/  SHF.R.U32.HI R0, RZ, R0, R9 ;  /* 0x00000000ff007219 */ /* 0x000fe20000011609 */
[----:B------:R-:W-:Y:S01]  /*4250*/  ULDC UR4, c[0x0][0x150] ;  /* 0x0000540000047ab9 */ /* 0x000fe20000000800 */
[----:B------:R-:W-:Y:S02]  /*4260*/  IADD3 R3, P0, RZ, -R69, RZ ;  /* 0x80000045ff037210 */ /* 0x000fe40007f1e0ff */
[----:B------:R-:W-:-:S03]  /*4270*/  I2FP.F32.U32 R7, R12 ;  /* 0x0000000c00077245 */ /* 0x000fc60000201000 */
[----:B------:R-:W1:Y:S01]  /*4280*/  LDC R6, c[0x0][0x618] ;  /* 0x00018600ff067b82 */ /* 0x000e620000000800 */
[----:B------:R-:W-:Y:S02]  /*4290*/  IMAD.X R5, RZ, RZ, ~R0, P0 ;  /* 0x000000ffff057224 */ /* 0x000fe400000e0e00 */
[----:B------:R-:W-:Y:S01]  /*42a0*/  FMUL R7, R7, UR4 ;  /* 0x0000000407077c20 */ /* 0x000fe20008400000 */
[----:B------:R-:W-:Y:S01]  /*42b0*/  ULDC UR4, c[0x0][0x154] ;  /* 0x0000550000047ab9 */ /* 0x000fe20000000800 */
[-C--:B------:R-:W-:Y:S02]  /*42c0*/  IMAD R0, R5, R14.reuse, RZ ;  /* 0x0000000e05007224 */ /* 0x080fe400078e02ff */
[C---:B------:R-:W-:Y:S01]  /*42d0*/  IMAD.WIDE.U32 R4, R3.reuse, R14, R16 ;  /* 0x0000000e03047225 */ /* 0x040fe200078e0010 */
[----:B------:R-:W2:Y:S01]  /*42e0*/  LDC R8, c[0x0][0x608] ;  /* 0x00018200ff087b82 */ /* 0x000ea20000000800 */
[----:B------:R-:W3:Y:S02]  /*42f0*/  F2I.U32.TRUNC.NTZ R7, R7 ;  /* 0x0000000700077305 */ /* 0x000ee4000020f000 */
[----:B------:R-:W-:Y:S01]  /*4300*/  IMAD R3, R3, R15, R0 ;  /* 0x0000000f03037224 */ /* 0x000fe200078e0200 */
[----:B------:R-:W-:-:S03]  /*4310*/  I2FP.F32.U32 R0, R20 ;  /* 0x0000001400007245 */ /* 0x000fc60000201000 */
[----:B------:R-:W-:Y:S01]  /*4320*/  IMAD.IADD R3, R5, 0x1, R3 ;  /* 0x0000000105037824 */ /* 0x000fe200078e0203 */
[----:B------:R-:W4:Y:S01]  /*4330*/  LDC R11, c[0x0][0x658] ;  /* 0x00019600ff0b7b82 */ /* 0x000f220000000800 */
[----:B0-----:R-:W-:-:S04]  /*4340*/  ISETP.NE.U32.AND P0, PT, R26, RZ, PT ;  /* 0x000000ff1a00720c */ /* 0x001fc80003f05070 */
[----:B------:R-:W-:-:S03]  /*4350*/  ISETP.NE.AND.EX P0, PT, R27, RZ, PT, P0 ;  /* 0x000000ff1b00720c */ /* 0x000fc60003f05300 */
[----:B------:R-:W0:Y:S01]  /*4360*/  LDC R9, c[0x0][0x144] ;  /* 0x00005100ff097b82 */ /* 0x000e220000000800 */
[-C--:B-1----:R-:W-:Y:S01]  /*4370*/  SHF.R.U64 R10, R4, R6.reuse, R3 ;  /* 0x00000006040a7219 */ /* 0x082fe20000001203 */
[----:B---3--:R-:W-:Y:S01]  /*4380*/  IMAD.MOV R7, RZ, RZ, -R7 ;  /* 0x000000ffff077224 */ /* 0x008fe200078e0a07 */
[----:B------:R-:W-:Y:S01]  /*4390*/  SHF.R.U32.HI R3, RZ, R6, R3 ;  /* 0x00000006ff037219 */ /* 0x000fe20000011603 */
[----:B------:R-:W-:-:S04]  /*43a0*/  FMUL R6, R0, UR4 ;  /* 0x0000000400067c20 */ /* 0x000fc80008400000 */
[----:B------:R-:W1:Y:S01]  /*43b0*/  LDC R21, c[0x0][0x148] ;  /* 0x00005200ff157b82 */ /* 0x000e620000000800 */
[----:B------:R3:W0:Y:S01]  /*43c0*/  F2I.U32.TRUNC.NTZ R14, R6 ;  /* 0x00000006000e7305 */ /* 0x000622000020f000 */
[-CC-:B--2---:R-:W-:Y:S02]  /*43d0*/  SHF.R.U64 R13, R10, R8.reuse, R3.reuse ;  /* 0x000000080a0d7219 */ /* 0x184fe40000001203 */
[----:B------:R-:W-:-:S04]  /*43e0*/  SHF.R.U32.HI R0, RZ, R8, R3 ;  /* 0x00000008ff007219 */ /* 0x000fc80000011603 */
[----:B------:R-:W2:Y:S01]  /*43f0*/  LDC R24, c[0x0][0x648] ;  /* 0x00019200ff187b82 */ /* 0x000ea20000000800 */
[-CC-:B----4-:R-:W-:Y:S02]  /*4400*/  SHF.R.U64 R15, R13, R11.reuse, R0.reuse ;  /* 0x0000000b0d0f7219 */ /* 0x190fe40000001200 */
[----:B------:R-:W-:-:S03]  /*4410*/  SHF.R.U32.HI R5, RZ, R11, R0 ;  /* 0x0000000bff057219 */ /* 0x000fc60000011600 */
[----:B------:R-:W-:Y:S02]  /*4420*/  IMAD.MOV.U32 R4, RZ, RZ, R15 ;  /* 0x000000ffff047224 */ /* 0x000fe400078e000f */
[----:B------:R-:W4:Y:S01]  /*4430*/  LDC R28, c[0x0][0x638] ;  /* 0x00018e00ff1c7b82 */ /* 0x000f220000000800 */
[----:B0-----:R-:W-:-:S07]  /*4440*/  IMAD R25, R9, R7, R12 ;  /* 0x0000000709197224 */ /* 0x001fce00078e020c */
[----:B------:R-:W0:Y:S08]  /*4450*/  LDC R29, c[0x0][0x610] ;  /* 0x00018400ff1d7b82 */ /* 0x000e300000000800 */
[----:B------:R-:W0:Y:S01]  /*4460*/  LDC R30, c[0x0][0x600] ;  /* 0x00018000ff1e7b82 */ /* 0x000e220000000800 */
[----:B-123--:R-:W-:Y:S05]  /*4470*/  @!P0 BRA `(.L_x_97) ;  /* 0x0000000000288947 */ /* 0x00efea0003800000 */
[----:B------:R-:W1:Y:S02]  /*4480*/  LDC R0, c[0x0][0x64c] ;  /* 0x00019300ff007b82 */ /* 0x000e640000000800 */
[----:B-1----:R-:W-:-:S05]  /*4490*/  IADD3 R3, P0, R15, R0, RZ ;  /* 0x000000000f037210 */ /* 0x002fca0007f1e0ff */
        /* <DEDUP_REMOVED lines=8> */
.L_x_97:
[----:B------:R-:W-:Y:S01]  /*4520*/  ISETP.NE.AND P0, PT, R2, 0x1, PT ;  /* 0x000000010200780c */ /* 0x000fe20003f05270 */
[----:B------:R-:W-:Y:S01]  /*4530*/  IMAD.MOV R14, RZ, RZ, -R14 ;  /* 0x000000ffff0e7224 */ /* 0x000fe200078e0a0e */
[----:B------:R-:W-:Y:S02]  /*4540*/  SHF.R.U64 R3, R4, R24, R5 ;  /* 0x0000001804037219 */ /* 0x000fe40000001205 */
[----:B------:R-:W-:Y:S02]  /*4550*/  LOP3.LUT R0, R13, R66, RZ, 0xc0, !PT ;  /* 0x000000420d007212 */ /* 0x000fe400078ec0ff */
[----:B------:R-:W-:Y:S01]  /*4560*/  LOP3.LUT R10, R10, R65, RZ, 0xc0, !PT ;  /* 0x000000410a0a7212 */ /* 0x000fe200078ec0ff */
[----:B------:R-:W-:Y:S02]  /*4570*/  IMAD.MOV R4, RZ, RZ, -R3 ;  /* 0x000000ffff047224 */ /* 0x000fe400078e0a03 */
[----:B------:R-:W-:Y:S02]  /*4580*/  IMAD R0, R61, R3, R0 ;  /* 0x000000033d007224 */ /* 0x000fe400078e0200 */
[----:B----4-:R-:W-:-:S02]  /*4590*/  IMAD R3, R4, R28, R15 ;  /* 0x0000001c04037224 */ /* 0x010fc400078e020f */
[----:B------:R-:W-:Y:S02]  /*45a0*/  @P0 IMAD R25, R21, R14, R20 ;  /* 0x0000000e15190224 */ /* 0x000fe400078e0214 */
[----:B0-----:R-:W-:Y:S02]  /*45b0*/  IMAD R5, R3, R30, R10 ;  /* 0x0000001e03057224 */ /* 0x001fe400078e020a */
[----:B------:R-:W-:Y:S02]  /*45c0*/  IMAD R0, R0, R29, R25 ;  /* 0x0000001d00007224 */ /* 0x000fe400078e0219 */
[----:B------:R-:W-:-:S03]  /*45d0*/  IMAD.MOV.U32 R4, RZ, RZ, 0x1 ;  /* 0x00000001ff047424 */ /* 0x000fc600078e00ff */
[----:B------:R-:W-:Y:S02]  /*45e0*/  SEL R70, R5, R0, !P0 ;  /* 0x0000000005467207 */ /* 0x000fe40004000000 */
[----:B------:R-:W-:Y:S02]  /*45f0*/  PRMT R3, R4, 0x7610, R3 ;  /* 0x0000761004037816 */ /* 0x000fe40000000003 */
[----:B------:R-:W-:-:S07]  /*4600*/  SEL R0, R0, R5, !P0 ;  /* 0x0000000500007207 */ /* 0x000fce0004000000 */
.L_x_95:
[----:B------:R-:W-:Y:S01]  /*4610*/  UIADD3 UR42, UR43, UR42, URZ ;  /* 0x0000002a2b2a7290 */ /* 0x000fe2000fffe03f */
[----:B------:R-:W-:Y:S01]  /*4620*/  LOP3.LUT P0, RZ, R3, 0xff, RZ, 0xc0, !PT ;  /* 0x000000ff03ff7812 */ /* 0x000fe2000780c0ff */
[----:B------:R-:W-:Y:S02]  /*4630*/  IMAD.MOV.U32 R71, RZ, RZ, R0 ;  /* 0x000000ffff477224 */ /* 0x000fe400078e0000 */
[----:B------:R-:W-:Y:S02]  /*4640*/  USHF.R.U32.HI UR4, URZ, 0x2, UR42 ;  /* 0x000000023f047899 */ /* 0x000fe4000801162a */
[----:B------:R-:W-:Y:S02]  /*4650*/  UISETP.GT.U32.AND UP1, UPT, UR42, 0x3, UPT ;  /* 0x000000032a00788c */ /* 0x000fe4000bf24070 */
[----:B------:R-:W-:Y:S02]  /*4660*/  ULOP3.LUT UR4, UR4, 0x1, URZ, 0xc0, !UPT ;  /* 0x0000000104047892 */ /* 0x000fe4000f8ec03f */
[----:B------:R-:W-:-:S02]  /*4670*/  UISETP.LT.U32.AND UP1, UPT, UR43, 0x4, UP1 ;  /* 0x000000042b00788c */ /* 0x000fc40008f21070 */
[----:B------:R-:W-:Y:S02]  /*4680*/  UISETP.NE.U32.AND UP0, UPT, UR4, 0x1, UPT ;  /* 0x000000010400788c */ /* 0x000fe4000bf05070 */
[----:B------:R-:W-:Y:S02]  /*4690*/  USEL UR5, URZ, 0x1, !UP1 ;  /* 0x000000013f057887 */ /* 0x000fe4000c800000 */
[----:B------:R-:W-:Y:S02]  /*46a0*/  UISETP.GT.U32.AND UP0, UPT, UR43, 0x3, !UP0 ;  /* 0x000000032b00788c */ /* 0x000fe4000c704070 */
[----:B------:R-:W-:Y:S02]  /*46b0*/  ULOP3.LUT UR42, UR42, 0x3, URZ, 0xc0, !UPT ;  /* 0x000000032a2a7892 */ /* 0x000fe4000f8ec03f */
[----:B------:R-:W-:-:S04]  /*46c0*/  USEL UR4, URZ, 0x1, !UP0 ;  /* 0x000000013f047887 */ /* 0x000fc8000c000000 */
[----:B------:R-:W-:Y:S01]  /*46d0*/  ULOP3.LUT UR40, UR4, UR40, UR5, 0x96, !UPT ;  /* 0x0000002804287292 */ /* 0x000fe2000f8e9605 */
[----:B------:R-:W-:Y:S11]  /*46e0*/  @P0 BRA `(.L_x_98) ;  /* 0xffffffcc006c0947 */ /* 0x000ff6000383ffff */
[----:B------:R-:W-:Y:S05]  /*46f0*/  EXIT ;  /* 0x000000000000794d */ /* 0x000fea0003800000 */
.L_x_7:
        /* <DEDUP_REMOVED lines=26> */
.L_x_100:
[----:B------:R-:W0:Y:S01]  /*48a0*/  LDC.64 R28, c[0x0][0x640] ;  /* 0x00019000ff1c7b82 */ /* 0x000e220000000a00 */
[-CC-:B------:R-:W-:Y:S01]  /*48b0*/  SHF.R.U64 R21, R14, R6.reuse, R15.reuse ;  /* 0x000000060e157219 */ /* 0x180fe2000000120f */
[----:B------:R-:W-:Y:S01]  /*48c0*/  IMAD.MOV.U32 R30, RZ, RZ, 0x1 ;  /* 0x00000001ff1e7424 */ /* 0x000fe200078e00ff */
[----:B------:R-:W-:Y:S02]  /*48d0*/  SHF.R.U32.HI R6, RZ, R6, R15 ;  /* 0x00000006ff067219 */ /* 0x000fe4000001160f */
[----:B------:R-:W-:-:S03]  /*48e0*/  IADD3 R13, P0, RZ, -R21, RZ ;  /* 0x80000015ff0d7210 */ /* 0x000fc60007f1e0ff */
[----:B------:R-:W1:Y:S02]  /*48f0*/  LDC R12, c[0x0][0x618] ;  /* 0x00018600ff0c7b82 */ /* 0x000e640000000800 */
[----:B------:R-:W-:-:S04]  /*4900*/  IMAD.X R9, RZ, RZ, ~R6, P0 ;  /* 0x000000ffff097224 */ /* 0x000fc800000e0e06 */
[-C--:B------:R-:W-:Y:S02]  /*4910*/  IMAD R6, R9, R24.reuse, RZ ;  /* 0x0000001809067224 */ /* 0x080fe400078e02ff */
[----:B------:R-:W2:Y:S01]  /*4920*/  LDC R14, c[0x0][0x608] ;  /* 0x00018200ff0e7b82 */ /* 0x000ea20000000800 */
[----:B------:R-:W-:-:S04]  /*4930*/  IMAD.WIDE.U32 R8, R13, R24, R16 ;  /* 0x000000180d087225 */ /* 0x000fc800078e0010 */
[----:B------:R-:W-:-:S03]  /*4940*/  IMAD R13, R13, R25, R6 ;  /* 0x000000190d0d7224 */ /* 0x000fc600078e0206 */
[----:B------:R-:W3:Y:S01]  /*4950*/  LDC R27, c[0x0][0x658] ;  /* 0x00019600ff1b7b82 */ /* 0x000ee20000000800 */
[----:B------:R-:W-:Y:S01]  /*4960*/  IMAD.IADD R9, R9, 0x1, R13 ;  /* 0x0000000109097824 */ /* 0x000fe200078e020d */
[----:B0-----:R-:W-:-:S04]  /*4970*/  ISETP.NE.U32.AND P0, PT, R28, RZ, PT ;  /* 0x000000ff1c00720c */ /* 0x001fc80003f05070 */
[----:B------:R-:W-:Y:S02]  /*4980*/  ISETP.NE.AND.EX P0, PT, R29, RZ, PT, P0 ;  /* 0x000000ff1d00720c */ /* 0x000fe40003f05300 */
[----:B------:R-:W0:Y:S01]  /*4990*/  LDC R22, c[0x0][0x600] ;  /* 0x00018000ff167b82 */ /* 0x000e220000000800 */
[-CC-:B-1----:R-:W-:Y:S01]  /*49a0*/  SHF.R.U64 R10, R8, R12.reuse, R9.reuse ;  /* 0x0000000c080a7219 */ /* 0x182fe20000001209 */
[----:B------:R-:W-:Y:S01]  /*49b0*/  IMAD.MOV.U32 R8, RZ, RZ, -0x1 ;  /* 0xffffffffff087424 */ /* 0x000fe200078e00ff */
[----:B------:R-:W-:-:S05]  /*49c0*/  SHF.R.U32.HI R9, RZ, R12, R9 ;  /* 0x0000000cff097219 */ /* 0x000fca0000011609 */
[----:B------:R-:W1:Y:S01]  /*49d0*/  LDC R24, c[0x0][0x648] ;  /* 0x00019200ff187b82 */ /* 0x000e620000000800 */
[-CC-:B--2---:R-:W-:Y:S02]  /*49e0*/  SHF.R.U64 R23, R10, R14.reuse, R9.reuse ;  /* 0x0000000e0a177219 */ /* 0x184fe40000001209 */
[----:B------:R-:W-:-:S05]  /*49f0*/  SHF.R.U32.HI R6, RZ, R14, R9 ;  /* 0x0000000eff067219 */ /* 0x000fca0000011609 */
[----:B------:R-:W2:Y:S01]  /*4a00*/  LDC R26, c[0x0][0x638] ;  /* 0x00018e00ff1a7b82 */ /* 0x000ea20000000800 */
[-C--:B---3--:R-:W-:Y:S02]  /*4a10*/  SHF.L.U32 R8, R8, R27.reuse, RZ ;  /* 0x0000001b08087219 */ /* 0x088fe400000006ff */
[-CC-:B------:R-:W-:Y:S02]  /*4a20*/  SHF.R.U64 R25, R23, R27.reuse, R6.reuse ;  /* 0x0000001b17197219 */ /* 0x180fe40000001206 */
[----:B------:R-:W-:Y:S02]  /*4a30*/  LOP3.LUT R32, RZ, R8, RZ, 0x33, !PT ;  /* 0x00000008ff207212 */ /* 0x000fe400078e33ff */
[----:B------:R-:W-:Y:S01]  /*4a40*/  SHF.R.U32.HI R9, RZ, R27, R6 ;  /* 0x0000001bff097219 */ /* 0x000fe20000011606 */
[----:B------:R-:W3:Y:S01]  /*4a50*/  LDC R31, c[0x0][0x610] ;  /* 0x00018400ff1f7b82 */ /* 0x000ee20000000800 */
[----:B------:R-:W-:Y:S01]  /*4a60*/  IMAD.MOV.U32 R8, RZ, RZ, R25 ;  /* 0x000000ffff087224 */ /* 0x000fe200078e0019 */
[----:B------:R-:W-:Y:S06]  /*4a70*/  @!P0 BRA `(.L_x_101) ;  /* 0x0000000000288947 */ /* 0x000fec0003800000 */
        /* <DEDUP_REMOVED lines=10> */
.L_x_101:
[----:B------:R-:W-:Y:S02]  /*4b20*/  ISETP.NE.AND P0, PT, R2, 0x1, PT ;  /* 0x000000010200780c */ /* 0x000fe40003f05270 */
[----:B-1----:R-:W-:Y:S01]  /*4b30*/  SHF.R.U64 R6, R8, R24, R9 ;  /* 0x0000001808067219 */ /* 0x002fe20000001209 */
[----:B0-----:R-:W-:Y:S01]  /*4b40*/  VIADD R9, R22, 0xffffffff ;  /* 0xffffffff16097836 */ /* 0x001fe20000000000 */
[----:B------:R-:W-:Y:S02]  /*4b50*/  SHF.L.U32 R30, R30, R27, RZ ;  /* 0x0000001b1e1e7219 */ /* 0x000fe400000006ff */
[----:B------:R-:W-:Y:S01]  /*4b60*/  LOP3.LUT R5, R23, R32, RZ, 0xc0, !PT ;  /* 0x0000002017057212 */ /* 0x000fe200078ec0ff */
[----:B------:R-:W-:-:S04]  /*4b70*/  IMAD.MOV R8, RZ, RZ, -R6 ;  /* 0x000000ffff087224 */ /* 0x000fc800078e0a06 */
[----:B------:R-:W-:Y:S01]  /*4b80*/  IMAD R6, R30, R6, R5 ;  /* 0x000000061e067224 */ /* 0x000fe200078e0205 */
[----:B------:R-:W-:Y:S01]  /*4b90*/  LOP3.LUT R5, R10, R9, RZ, 0xc0, !PT ;  /* 0x000000090a057212 */ /* 0x000fe200078ec0ff */
[----:B------:R-:W-:Y:S02]  /*4ba0*/  @P0 IMAD R3, R7, R20, R4 ;  /* 0x0000001407030224 */ /* 0x000fe400078e0204 */
[----:B--2---:R-:W-:Y:S02]  /*4bb0*/  IMAD R4, R8, R26, R25 ;  /* 0x0000001a08047224 */ /* 0x004fe400078e0219 */
[----:B---3--:R-:W-:Y:S02]  /*4bc0*/  IMAD R3, R6, R31, R3 ;  /* 0x0000001f06037224 */ /* 0x008fe400078e0203 */
[----:B------:R-:W-:Y:S02]  /*4bd0*/  IMAD R4, R4, R22, R5 ;  /* 0x0000001604047224 */ /* 0x000fe400078e0205 */
[----:B------:R-:W-:-:S02]  /*4be0*/  IMAD.MOV.U32 R8, RZ, RZ, 0x1 ;  /* 0x00000001ff087424 */ /* 0x000fc400078e00ff */
[----:B------:R-:W-:Y:S01]  /*4bf0*/  IMAD.MOV.U32 R6, RZ, RZ, R21 ;  /* 0x000000ffff067224 */ /* 0x000fe200078e0015 */
[----:B------:R-:W-:Y:S02]  /*4c00*/  SEL R13, R4, R3, !P0 ;  /* 0x00000003040d7207 */ /* 0x000fe40004000000 */
[----:B------:R-:W-:-:S07]  /*4c10*/  SEL R19, R3, R4, !P0 ;  /* 0x0000000403137207 */ /* 0x000fce0004000000 */
.L_x_99:
[----:B------:R-:W-:-:S08]  /*4c20*/  NOP ;  /* 0x0000000000007918 */ /* 0x000fd00000000000 */
[----:B------:R-:W0:-:S00]  /*4c30*/  USETMAXREG.DEALLOC.CTAPOOL 0x28 ;  /* 0x00000028000079c8 */ /* 0x000e0000080e0500 */
[----:B0-----:R-:W-:-:S13]  /*4c40*/  ISETP.NE.AND P0, PT, R0, RZ, PT ;  /* 0x000000ff0000720c */ /* 0x001fda0003f05270 */
[----:B------:R-:W-:Y:S05]  /*4c50*/  @P0 EXIT ;  /* 0x000000000000094d */ /* 0x000fea0003800000 */
[----:B------:R-:W-:Y:S01]  /*4c60*/  LOP3.LUT P0, RZ, R8, 0xff, RZ, 0xc0, !PT ;  /* 0x000000ff08ff7812 */ /* 0x000fe2000780c0ff */
[----:B------:R-:W-:Y:S02]  /*4c70*/  IMAD.MOV.U32 R10, RZ, RZ, 0x1 ;  /* 0x00000001ff0a7424 */ /* 0x000fe400078e00ff */
[----:B------:R-:W-:-:S10]  /*4c80*/  IMAD.MOV.U32 R9, RZ, RZ, RZ ;  /* 0x000000ffff097224 */ /* 0x000fd400078e00ff */
[----:B------:R-:W-:Y:S05]  /*4c90*/  @!P0 BRA `(.L_x_102) ;  /* 0x0000000c00b08947 */ /* 0x000fea0003800000 */
[----:B------:R-:W0:Y:S01]  /*4ca0*/  LDC R0, c[0x0][0x28c] ;  /* 0x0000a300ff007b82 */ /* 0x000e220000000800 */
[----:B------:R-:W-:Y:S01]  /*4cb0*/  ULDC UR5, c[0x0][0x658] ;  /* 0x0001960000057ab9 */ /* 0x000fe20000000800 */
[----:B------:R-:W-:Y:S01]  /*4cc0*/  UMOV UR10, 0xffffffff ;  /* 0xffffffff000a7882 */ /* 0x000fe20000000000 */
[----:B------:R-:W-:Y:S01]  /*4cd0*/  UMOV UR14, 0x1 ;  /* 0x00000001000e7882 */ /* 0x000fe20000000000 */
[----:B------:R-:W-:Y:S01]  /*4ce0*/  USHF.L.U32 UR10, UR10, UR5, URZ ;  /* 0x000000050a0a7299 */ /* 0x000fe2000800063f */
[----:B------:R-:W-:Y:S01]  /*4cf0*/  BSSY B0, `(.L_x_102) ;  /* 0x00000e6000007945 */ /* 0x000fe20003800000 */
[----:B------:R-:W-:Y:S01]  /*4d00*/  LOP3.LUT R12, R18, 0x2, RZ, 0xfc, !PT ;  /* 0x00000002120c7812 */ /* 0x000fe200078efcff */
[----:B------:R-:W-:Y:S01]  /*4d10*/  IMAD.MOV.U32 R10, RZ, RZ, 0x1 ;  /* 0x00000001ff0a7424 */ /* 0x000fe200078e00ff */
[----:B------:R-:W1:Y:S01]  /*4d20*/  S2UR UR9, SR_CgaCtaId ;  /* 0x00000000000979c3 */ /* 0x000e620000008800 */
[----:B------:R-:W-:Y:S01]  /*4d30*/  ULOP3.LUT UR13, URZ, UR10, URZ, 0x33, !UPT ;  /* 0x0000000a3f0d7292 */ /* 0x000fe2000f8e333f */
[----:B------:R-:W-:Y:S01]  /*4d40*/  IMAD.MOV.U32 R9, RZ, RZ, RZ ;  /* 0x000000ffff097224 */ /* 0x000fe200078e00ff */
[----:B------:R-:W-:Y:S01]  /*4d50*/  ULDC UR4, c[0x0][0x600] ;  /* 0x0001800000047ab9 */ /* 0x000fe20000000800 */
[----:B------:R-:W-:Y:S01]  /*4d60*/  UMOV UR29, 0x1111 ;  /* 0x00001111001d7882 */ /* 0x000fe20000000000 */
[----:B------:R-:W-:-:S02]  /*4d70*/  UIADD3 UR4, UR4, -0x1, URZ ;  /* 0xffffffff04047890 */ /* 0x000fc4000fffe03f */
[----:B------:R-:W-:Y:S01]  /*4d80*/  USHF.L.U32 UR5, UR14, UR5, URZ ;  /* 0x000000050e057299 */ /* 0x000fe2000800063f */
[----:B------:R-:W-:Y:S01]  /*4d90*/  ULDC.64 UR42, c[0x0][0x198] ;  /* 0x00006600002a7ab9 */ /* 0x000fe20000000a00 */
[----:B0-----:R-:W-:-:S05]  /*4da0*/  VIADD R0, R0, 0x3f ;  /* 0x0000003f00007836 */ /* 0x001fca0000000000 */
[----:B------:R-:W-:Y:S01]  /*4db0*/  SHF.R.S32.HI R3, RZ, 0x1f, R0 ;  /* 0x0000001fff037819 */ /* 0x000fe20000011400 */
[----:B-1----:R-:W-:-:S03]  /*4dc0*/  USHF.R.U32.HI UR31, URZ, 0x2, UR9 ;  /* 0x000000023f1f7899 */ /* 0x002fc60008011609 */
[----:B------:R-:W-:Y:S01]  /*4dd0*/  LEA.HI R3, R3, R0, RZ, 0x6 ;  /* 0x0000000003037211 */ /* 0x000fe200078f30ff */
[----:B------:R-:W-:Y:S01]  /*4de0*/  ULOP3.LUT UR8, UR9, 0x3, URZ, 0xc0, !UPT ;  /* 0x0000000309087892 */ /* 0x000fe2000f8ec03f */
[----:B------:R-:W-:Y:S01]  /*4df0*/  IMAD.MOV.U32 R0, RZ, RZ, 0x1 ;  /* 0x00000001ff007424 */ /* 0x000fe200078e00ff */
[----:B------:R-:W-:Y:S01]  /*4e00*/  USHF.L.U32 UR6, UR9, 0x4, URZ ;  /* 0x0000000409067899 */ /* 0x000fe2000800063f */
[--C-:B------:R-:W-:Y:S01]  /*4e10*/  SHF.R.S32.HI R8, RZ, 0x6, R3.reuse ;  /* 0x00000006ff087819 */ /* 0x100fe20000011403 */
[----:B------:R-:W-:Y:S02]  /*4e20*/  USHF.L.U32 UR7, UR9, 0x9, URZ ;  /* 0x0000000909077899 */ /* 0x000fe4000800063f */
[----:B------:R-:W-:Y:S01]  /*4e30*/  ULOP3.LUT UR9, UR9, 0xfffffffc, URZ, 0xc0, !UPT ;  /* 0xfffffffc09097892 */ /* 0x000fe2000f8ec03f */
[----:B------:R-:W-:Y:S01]  /*4e40*/  PRMT R3, R0, 0x7610, R3 ;  /* 0x0000761000037816 */ /* 0x000fe20000000003 */
[----:B------:R-:W-:Y:S01]  /*4e50*/  UISETP.GT.U32.AND UP0, UPT, UR8, 0xffff, UPT ;  /* 0x0000ffff0800788c */ /* 0x000fe2000bf04070 */
[----:B------:R-:W-:Y:S01]  /*4e60*/  VIADD R0, R8, 0x1 ;  /* 0x0000000108007836 */ /* 0x000fe20000000000 */
[----:B------:R-:W-:-:S02]  /*4e70*/  ULOP3.LUT UR11, UR9, 0x1, URZ, 0xfc, !UPT ;  /* 0x00000001090b7892 */ /* 0x000fc4000f8efc3f */
[----:B------:R-:W-:Y:S02]  /*4e80*/  ULOP3.LUT UR12, UR9, 0x2, URZ, 0xfc, !UPT ;  /* 0x00000002090c7892 */ /* 0x000fe4000f8efc3f */
[----:B------:R-:W-:Y:S02]  /*4e90*/  USHF.L.U32 UR10, UR14, UR9, URZ ;  /* 0x000000090e0a7299 */ /* 0x000fe4000800063f */
[----:B------:R-:W-:Y:S02]  /*4ea0*/  ULOP3.LUT UR9, UR9, 0x3, URZ, 0xfc, !UPT ;  /* 0x0000000309097892 */ /* 0x000fe4000f8efc3f */
[----:B------:R-:W-:Y:S02]  /*4eb0*/  USHF.L.U32 UR11, UR14, UR11, URZ ;  /* 0x0000000b0e0b7299 */ /* 0x000fe4000800063f */
[----:B------:R-:W-:Y:S02]  /*4ec0*/  USHF.L.U32 UR12, UR14, UR12, URZ ;  /* 0x0000000c0e0c7299 */ /* 0x000fe4000800063f */
[----:B------:R-:W-:-:S02]  /*4ed0*/  USEL UR8, UR8, 0xffff, !UP0 ;  /* 0x0000ffff08087887 */ /* 0x000fc4000c000000 */
[----:B------:R-:W-:Y:S02]  /*4ee0*/  USHF.L.U32 UR9, UR14, UR9, URZ ;  /* 0x000000090e097299 */ /* 0x000fe4000800063f */
[----:B------:R-:W-:Y:S02]  /*4ef0*/  ULOP3.LUT UR10, UR12, UR10, UR11, 0xfe, !UPT ;  /* 0x0000000a0c0a7292 */ /* 0x000fe4000f8efe0b */
[----:B------:R-:W-:Y:S02]  /*4f00*/  ULOP3.LUT UR8, UR8, 0xffff, URZ, 0xc0, !UPT ;  /* 0x0000ffff08087892 */ /* 0x000fe4000f8ec03f */
[----:B------:R-:W-:Y:S02]  /*4f10*/  ULOP3.LUT UR6, UR6, 0x30, URZ, 0xc0, !UPT ;  /* 0x0000003006067892 */ /* 0x000fe4000f8ec03f */
[----:B------:R-:W-:Y:S02]  /*4f20*/  ULOP3.LUT UR7, UR7, 0x600, URZ, 0xc0, !UPT ;  /* 0x0000060007077892 */ /* 0x000fe4000f8ec03f */
[----:B------:R-:W-:-:S02]  /*4f30*/  ULOP3.LUT UR21, UR10, UR9, URZ, 0xfc, !UPT ;  /* 0x000000090a157292 */ /* 0x000fc4000f8efc3f */
[----:B------:R-:W-:-:S12]  /*4f40*/  USHF.L.U32 UR29, UR29, UR8, URZ ;  /* 0x000000081d1d7299 */ /* 0x000fd8000800063f */
.L_x_113:
[----:B------:R-:W-:-:S03]  /*4f50*/  UMOV UR8, 0xffffffff ;  /* 0xffffffff00087882 */ /* 0x000fc60000000000 */
[----:B------:R-:W-:Y:S05]  /*4f60*/  BRA.DIV UR8, `(.L_x_103) ;  /* 0x0000000e08e47947 */ /* 0x000fea000b800000 */
[----:B------:R-:W-:-:S13]  /*4f70*/  ELECT P6, URZ, PT ;  /* 0x00000000003f782f */ /* 0x000fda00038c0000 */
.L_x_124:
[----:B------:R-:W0:Y:S01]  /*4f80*/  LDC R4, c[0x0][0x28c] ;  /* 0x0000a300ff047b82 */ /* 0x000e220000000800 */
[----:B------:R-:W-:Y:S01]  /*4f90*/  BSSY B1, `(.L_x_104) ;  /* 0x0000048000017945 */ /* 0x000fe20003800000 */
[----:B0-----:R-:W-:-:S13]  /*4fa0*/  ISETP.LT.OR P6, PT, R4, 0x1, !P6 ;  /* 0x000000010400780c */ /* 0x001fda00077c1670 */
[----:B------:R-:W-:Y:S05]  /*4fb0*/  @P6 BRA `(.L_x_105) ;  /* 0x0000000400146947 */ /* 0x000fea0003800000 */
[----:B------:R-:W-:Y:S01]  /*4fc0*/  LEA R19, R19, UR31, 0x2 ;  /* 0x0000001f13137c11 */ /* 0x000fe2000f8e10ff */
[----:B------:R-:W-:Y:S01]  /*4fd0*/  IMAD.MOV.U32 R21, RZ, RZ, RZ ;  /* 0x000000ffff157224 */ /* 0x000fe200078e00ff */
[----:B------:R-:W-:Y:S01]  /*4fe0*/  LEA R15, R13, UR6, 0x6 ;  /* 0x000000060d0f7c11 */ /* 0x000fe2000f8e30ff */
[----:B------:R-:W-:Y:S02]  /*4ff0*/  IMAD.MOV.U32 R4, RZ, RZ, R0 ;  /* 0x000000ffff047224 */ /* 0x000fe400078e0000 */
[----:B------:R-:W-:Y:S02]  /*5000*/  IMAD.MOV.U32 R5, RZ, RZ, R10 ;  /* 0x000000ffff057224 */ /* 0x000fe400078e000a */
[----:B------:R-:W-:Y:S02]  /*5010*/  IMAD.MOV.U32 R7, RZ, RZ, R9 ;  /* 0x000000ffff077224 */ /* 0x000fe400078e0009 */
[----:B------:R-:W-:-:S07]  /*5020*/  IMAD.SHL.U32 R19, R19, 0x20, RZ ;  /* 0x0000002013137824 */ /* 0x000fce00078e00ff */
.L_x_108:
[----:B------:R-:W0:Y:S01]  /*5030*/  S2R R14, SR_CgaCtaId ;  /* 0x00000000000e7919 */ /* 0x000e220000008800 */
[----:B------:R-:W-:Y:S02]  /*5040*/  MOV R13, 0x400 ;  /* 0x00000400000d7802 */ /* 0x000fe40000000f00 */
[----:B------:R-:W-:Y:S02]  /*5050*/  ISETP.NE.AND P1, PT, R11, RZ, PT ;  /* 0x000000ff0b00720c */ /* 0x000fe40003f25270 */
[----:B0-----:R-:W-:Y:S02]  /*5060*/  LEA R22, R14, R13, 0x18 ;  /* 0x0000000d0e167211 */ /* 0x001fe400078ec0ff */
[----:B------:R-:W-:-:S09]  /*5070*/  SHF.L.U32 R13, R5, 0x1f, RZ ;  /* 0x0000001f050d7819 */ /* 0x000fd200000006ff */
[----:B------:R-:W0:Y:S01]  /*5080*/  @!P1 LDC R14, c[0x0][0x500] ;  /* 0x00014000ff0e9b82 */ /* 0x000e220000000800 */
[----:B------:R-:W-:-:S04]  /*5090*/  IMAD R20, R7, 0x8, R22 ;  /* 0x0000000807147824 */ /* 0x000fc800078e0216 */
[----:B------:R-:W1:Y:S02]  /*50a0*/  SYNCS.PHASECHK.TRANS64.TRYWAIT P0, [R20+URZ+0x20], R13 ;  /* 0x0000200d140075a7 */ /* 0x000e64000800017f */
[----:B-1----:R-:W-:Y:S05]  /*50b0*/  @!P0 BRA `(.L_x_106) ;  /* 0x0000000c00b08947 */ /* 0x002fea0003800000 */
.L_x_125:
[----:B-1----:R-:W-:Y:S01]  /*50c0*/  PRMT R13, R12, 0x9910, RZ ;  /* 0x000099100c0d7816 */ /* 0x002fe200000000ff */
[----:B0-----:R0:W-:Y:S03]  /*50d0*/  @!P1 SYNCS.ARRIVE.TRANS64 RZ, [R20+URZ], R14 ;  /* 0x0000000e14ff99a7 */ /* 0x0011e6000800003f */
[----:B------:R-:W-:-:S13]  /*50e0*/  ISETP.NE.AND P0, PT, R13, 0x2, PT ;  /* 0x000000020d00780c */ /* 0x000fda0003f05270 */
[----:B0-----:R-:W-:Y:S05]  /*50f0*/  @P0 BRA `(.L_x_107) ;  /* 0x0000000000040947 */ /* 0x001fea0003800000 */
[----:B------:R-:W-:Y:S01]  /*5100*/  BPT.TRAP 0x1 ;  /* 0x000000040000795c */ /* 0x000fe20000300000 */
.L_x_107:
[C---:B------:R-:W-:Y:S01]  /*5110*/  LEA R13, R7.reuse, UR31, 0x3 ;  /* 0x0000001f070d7c11 */ /* 0x040fe2000f8e18ff */
[----:B------:R-:W-:Y:S01]  /*5120*/  VIADD R4, R4, 0xffffffff ;  /* 0xffffffff04047836 */ /* 0x000fe20000000000 */
[----:B------:R-:W-:Y:S01]  /*5130*/  LEA R14, R7, UR7, 0xc ;  /* 0x00000007070e7c11 */ /* 0x000fe2000f8e60ff */
[----:B------:R-:W-:Y:S01]  /*5140*/  UIADD3 UR14, UP0, UR42, 0xf0, URZ ;  /* 0x000000f02a0e7890 */ /* 0x000fe2000ff1e03f */
[----:B------:R-:W-:Y:S01]  /*5150*/  R2UR UR34, R21 ;  /* 0x00000000152272ca */ /* 0x000fe200000e0000 */
[----:B------:R-:W-:Y:S01]  /*5160*/  IMAD.SHL.U32 R13, R13, 0x400, RZ ;  /* 0x000004000d0d7824 */ /* 0x000fe200078e00ff */
[----:B------:R-:W-:Y:S01]  /*5170*/  R2UR UR33, R20 ;  /* 0x00000000142172ca */ /* 0x000fe200000e0000 */
[--C-:B------:R-:W-:Y:S01]  /*5180*/  IMAD R14, R14, 0x4, R22.reuse ;  /* 0x000000040e0e7824 */ /* 0x100fe200078e0216 */
[----:B------:R-:W-:Y:S01]  /*5190*/  R2UR UR36, R6 ;  /* 0x00000000062472ca */ /* 0x000fe200000e0000 */
[----:B------:R-:W-:Y:S01]  /*51a0*/  IMAD R13, R13, 0x4, R22 ;  /* 0x000000040d0d7824 */ /* 0x000fe200078e0216 */
[----:B------:R-:W-:Y:S01]  /*51b0*/  R2UR UR35, R19 ;  /* 0x00000000132372ca */ /* 0x000fe200000e0000 */
[----:B------:R-:W-:Y:S01]  /*51c0*/  UIADD3 UR44, UP1, UR42, 0x1f0, URZ ;  /* 0x000001f02a2c7890 */ /* 0x000fe2000ff3e03f */
[----:B------:R-:W-:Y:S01]  /*51d0*/  R2UR UR8, R14 ;  /* 0x000000000e0872ca */ /* 0x000fe200000e0000 */
[----:B------:R-:W-:Y:S01]  /*51e0*/  UIADD3.X UR15, URZ, UR43, URZ, UP0, !UPT ;  /* 0x0000002b3f0f7290 */ /* 0x000fe200087fe43f */
[----:B------:R-:W-:Y:S01]  /*51f0*/  R2UR UR24, R13 ;  /* 0x000000000d1872ca */ /* 0x000fe200000e0000 */
[----:B------:R-:W-:Y:S01]  /*5200*/  UPRMT UR30, URZ, 0x5410, UR29 ;  /* 0x000054103f1e7896 */ /* 0x000fe2000800001d */
[----:B------:R-:W-:Y:S01]  /*5210*/  R2UR UR19, R15 ;  /* 0x000000000f1372ca */ /* 0x000fe200000e0000 */
[----:B------:R-:W-:Y:S01]  /*5220*/  UIADD3 UR26, UR34, 0x20, URZ ;  /* 0x00000020221a7890 */ /* 0x000fe2000fffe03f */
[----:B------:R-:W-:Y:S01]  /*5230*/  ISETP.GT.AND P1, PT, R4, 0x1, PT ;  /* 0x000000010400780c */ /* 0x000fe20003f24270 */
[----:B------:R-:W-:Y:S01]  /*5240*/  UIADD3.X UR45, URZ, UR43, URZ, UP1, !UPT ;  /* 0x0000002b3f2d7290 */ /* 0x000fe20008ffe43f */
[----:B------:R-:W-:Y:S01]  /*5250*/  VIADD R7, R7, 0x1 ;  /* 0x0000000107077836 */ /* 0x000fe20000000000 */
[----:B------:R-:W-:Y:S01]  /*5260*/  UPRMT UR37, URZ, 0x5410, UR21 ;  /* 0x000054103f257896 */ /* 0x000fe20008000015 */
[----:B------:R-:W-:Y:S01]  /*5270*/  VIADD R21, R21, 0x40 ;  /* 0x0000004015157836 */ /* 0x000fe20000000000 */
[----:B------:R-:W-:Y:S01]  /*5280*/  UMOV UR22, 0x0 ;  /* 0x0000000000167882 */ /* 0x000fe20000000000 */
[----:B------:R-:W-:Y:S01]  /*5290*/  UMOV UR23, 0x10000000 ;  /* 0x1000000000177882 */ /* 0x000fe20000000000 */
[----:B------:R-:W-:Y:S01]  /*52a0*/  UIADD3 UR16, UR8, 0x20100, URZ ;  /* 0x0002010008107890 */ /* 0x000fe2000fffe03f */
[----:B------:R-:W-:Y:S01]  /*52b0*/  ISETP.NE.AND P0, PT, R7, 0x4, PT ;  /* 0x000000040700780c */ /* 0x000fe20003f05270 */
[----:B------:R-:W-:-:S02]  /*52c0*/  UIADD3 UR32, UR24, 0x100, URZ ;  /* 0x0000010018207890 */ /* 0x000fc4000fffe03f */
[----:B------:R-:W-:Y:S01]  /*52d0*/  UIADD3 UR24, UR24, 0x4100, URZ ;  /* 0x0000410018187890 */ /* 0x000fe2000fffe03f */
[----:B------:R-:W-:Y:S01]  /*52e0*/  SEL R14, RZ, 0x1, P0 ;  /* 0x00000001ff0e7807 */ /* 0x000fe20000000000 */
[----:B------:R-:W-:Y:S01]  /*52f0*/  UIADD3 UR8, UR8, 0x22100, URZ ;  /* 0x0002210008087890 */ /* 0x000fe2000fffe03f */
[----:B------:R-:W-:Y:S01]  /*5300*/  SEL R7, R7, RZ, P0 ;  /* 0x000000ff07077207 */ /* 0x000fe20000000000 */
[----:B------:R-:W-:Y:S01]  /*5310*/  UMOV UR25, UR33 ;  /* 0x0000002100197c82 */ /* 0x000fe20008000000 */
[----:B------:R-:W-:Y:S01]  /*5320*/  UMOV UR28, UR36 ;  /* 0x00000024001c7c82 */ /* 0x000fe20008000000 */
[----:B------:R-:W-:Y:S01]  /*5330*/  UMOV UR27, UR35 ;  /* 0x00000023001b7c82 */ /* 0x000fe20008000000 */
[----:B------:R-:W-:Y:S01]  /*5340*/  UMOV UR17, UR33 ;  /* 0x0000002100117c82 */ /* 0x000fe20008000000 */
[----:B------:R-:W-:Y:S01]  /*5350*/  UMOV UR18, UR34 ;  /* 0x0000002200127c82 */ /* 0x000fe20008000000 */
[----:B------:R-:W-:Y:S01]  /*5360*/  UMOV UR20, UR36 ;  /* 0x0000002400147c82 */ /* 0x000fe20008000000 */
[----:B------:R0:W-:Y:S01]  /*5370*/  UTMALDG.3D.MULTICAST [UR32], [UR14], UR30, desc[UR22] ;  /* 0x000016200e0073b4 */ /* 0x0001e2000801181e */
[----:B------:R-:W-:Y:S01]  /*5380*/  UMOV UR9, UR33 ;  /* 0x0000002100097c82 */ /* 0x000fe20008000000 */
[----:B------:R-:W-:Y:S01]  /*5390*/  UMOV UR11, UR19 ;  /* 0x00000013000b7c82 */ /* 0x000fe20008000000 */
[----:B------:R-:W-:Y:S01]  /*53a0*/  UMOV UR12, UR36 ;  /* 0x00000024000c7c82 */ /* 0x000fe20008000000 */
[----:B------:R-:W-:Y:S01]  /*53b0*/  UMOV UR10, UR26 ;  /* 0x0000001a000a7c82 */ /* 0x000fe20008000000 */
[----:B------:R-:W-:Y:S01]  /*53c0*/  LOP3.LUT R5, R5, R14, RZ, 0x3c, !PT ;  /* 0x0000000e05057212 */ /* 0x000fe200078e3cff */
[----:B------:R0:W-:Y:S01]  /*53d0*/  UTMALDG.3D.MULTICAST [UR24], [UR14], UR30, desc[UR22] ;  /* 0x000016180e0073b4 */ /* 0x0001e2000801181e */
[----:B------:R0:W-:Y:S01]  /*53e0*/  UTMALDG.3D.MULTICAST [UR16], [UR44], UR37, desc[UR22] ;  /* 0x000016102c0073b4 */ /* 0x0001e20008011825 */
[----:B------:R0:W-:Y:S02]  /*53f0*/  UTMALDG.3D.MULTICAST [UR8], [UR44], UR37, desc[UR22] ;  /* 0x000016082c0073b4 */ /* 0x0001e40008011825 */
[----:B0-----:R-:W-:Y:S05]  /*5400*/  @P1 BRA `(.L_x_108) ;  /* 0xfffffffc00081947 */ /* 0x001fea000383ffff */
.L_x_105:
[----:B------:R-:W-:Y:S05]  /*5410*/  BSYNC B1 ;  /* 0x0000000000017941 */ /* 0x000fea0003800000 */
.L_x_104:
[----:B------:R-:W-:Y:S01]  /*5420*/  LOP3.LUT P1, RZ, R3, 0xff, RZ, 0xc0, !PT ;  /* 0x000000ff03ff7812 */ /* 0x000fe2000782c0ff */
[----:B------:R-:W-:Y:S01]  /*5430*/  IMAD.IADD R9, R8, 0x1, R9 ;  /* 0x0000000108097824 */ /* 0x000fe200078e0209 */
[----:B------:R-:W-:Y:S01]  /*5440*/  IADD3 R16, P2, R16, UR38, RZ ;  /* 0x0000002610107c10 */ /* 0x000fe2000ff5e0ff */
[----:B------:R-:W-:Y:S01]  /*5450*/  ULDC.64 UR8, c[0x0][0x650] ;  /* 0x0001940000087ab9 */ /* 0x000fe20000000a00 */
[----:B------:R-:W-:Y:S01]  /*5460*/  BSSY B1, `(.L_x_109) ;  /* 0x000006c000017945 */ /* 0x000fe20003800000 */
[----:B------:R-:W-:Y:S01]  /*5470*/  IMAD.MOV.U32 R19, RZ, RZ, -0x1 ;  /* 0xffffffffff137424 */ /* 0x000fe200078e00ff */
[----:B------:R-:W-:Y:S01]  /*5480*/  SHF.R.U32.HI R3, RZ, 0x2, R9 ;  /* 0x00000002ff037819 */ /* 0x000fe20000011609 */
[----:B------:R-:W-:Y:S01]  /*5490*/  IMAD.MOV.U32 R13, RZ, RZ, -0x1 ;  /* 0xffffffffff0d7424 */ /* 0x000fe200078e00ff */
[----:B------:R-:W-:Y:S01]  /*54a0*/  ISETP.GT.U32.AND P0, PT, R9, 0x3, PT ;  /* 0x000000030900780c */ /* 0x000fe20003f04070 */
[----:B------:R-:W-:Y:S01]  /*54b0*/  IMAD.MOV.U32 R6, RZ, RZ, -0x1 ;  /* 0xffffffffff067424 */ /* 0x000fe200078e00ff */
[----:B------:R-:W-:-:S02]  /*54c0*/  LOP3.LUT R3, R3, 0x1, RZ, 0xc0, !PT ;  /* 0x0000000103037812 */ /* 0x000fc400078ec0ff */
[----:B------:R-:W-:Y:S01]  /*54d0*/  ISETP.LT.U32.AND P0, PT, R8, 0x4, P0 ;  /* 0x000000040800780c */ /* 0x000fe20000701070 */
[----:B------:R-:W0:Y:S01]  /*54e0*/  @P1 S2R R5, SR_CgaCtaId ;  /* 0x0000000000051919 */ /* 0x000e220000008800 */
[----:B------:R-:W-:Y:S02]  /*54f0*/  @P1 MOV R4, 0x400 ;  /* 0x0000040000041802 */ /* 0x000fe40000000f00 */
[----:B------:R-:W-:Y:S02]  /*5500*/  IADD3.X R17, R17, UR41, RZ, P2, !PT ;  /* 0x0000002911117c10 */ /* 0x000fe400097fe4ff */
[----:B------:R-:W-:Y:S02]  /*5510*/  ISETP.GE.U32.AND P2, PT, R16, UR8, PT ;  /* 0x0000000810007c0c */ /* 0x000fe4000bf46070 */
[----:B------:R-:W-:Y:S02]  /*5520*/  LOP3.LUT R9, R9, 0x3, RZ, 0xc0, !PT ;  /* 0x0000000309097812 */ /* 0x000fe400078ec0ff */
[----:B0-----:R-:W-:-:S04]  /*5530*/  @P1 LEA R4, R5, R4, 0x18 ;  /* 0x0000000405041211 */ /* 0x001fc800078ec0ff */
[----:B------:R0:W-:Y:S01]  /*5540*/  @P1 SYNCS.ARRIVE.TRANS64.A1T0 RZ, [R4+URZ+0x58], RZ ;  /* 0x000058ff04ff19a7 */ /* 0x0001e2000810003f */
[----:B------:R-:W-:Y:S02]  /*5550*/  ISETP.NE.U32.AND P1, PT, R3, 0x1, PT ;  /* 0x000000010300780c */ /* 0x000fe40003f25070 */
[----:B------:R-:W-:Y:S02]  /*5560*/  SEL R3, RZ, 0x1, !P0 ;  /* 0x00000001ff037807 */ /* 0x000fe40004000000 */
[----:B------:R-:W-:Y:S02]  /*5570*/  ISETP.GE.U32.AND.EX P0, PT, R17, UR9, PT, P2 ;  /* 0x0000000911007c0c */ /* 0x000fe4000bf06120 */
[----:B------:R-:W-:-:S04]  /*5580*/  ISETP.GT.U32.AND P1, PT, R8, 0x3, !P1 ;  /* 0x000000030800780c */ /* 0x000fc80004f24070 */
[----:B0-----:R-:W-:-:S04]  /*5590*/  SEL R4, RZ, 0x1, !P1 ;  /* 0x00000001ff047807 */ /* 0x001fc80004800000 */
[--C-:B------:R-:W-:Y:S02]  /*55a0*/  LOP3.LUT R10, R4, R10, R3.reuse, 0x96, !PT ;  /* 0x0000000a040a7212 */ /* 0x100fe400078e9603 */
[----:B------:R-:W-:Y:S02]  /*55b0*/  PRMT R4, RZ, 0x7610, R4 ;  /* 0x00007610ff047816 */ /* 0x000fe40000000004 */
[----:B------:R-:W-:Y:S01]  /*55c0*/  PRMT R3, RZ, 0x7610, R3 ;  /* 0x00007610ff037816 */ /* 0x000fe20000000003 */
[----:B------:R-:W-:Y:S06]  /*55d0*/  @P0 BRA `(.L_x_110) ;  /* 0x0000000400500947 */ /* 0x000fec0003800000 */
[----:B------:R-:W0:Y:S01]  /*55e0*/  S2R R15, SR_CTAID.X ;  /* 0x00000000000f7919 */ /* 0x000e220000002500 */
[----:B------:R-:W-:Y:S01]  /*55f0*/  ULDC.64 UR8, c[0x0][0x628] ;  /* 0x00018a0000087ab9 */ /* 0x000fe20000000a00 */
[----:B------:R-:W1:Y:S01]  /*5600*/  LDC R20, c[0x0][0x144] ;  /* 0x00005100ff147b82 */ /* 0x000e620000000800 */
[----:B------:R-:W-:Y:S01]  /*5610*/  ISETP.NE.U32.AND P0, PT, RZ, UR8, PT ;  /* 0x00000008ff007c0c */ /* 0x000fe2000bf05070 */
[----:B------:R-:W2:Y:S01]  /*5620*/  S2R R13, SR_CTAID.Y ;  /* 0x00000000000d7919 */ /* 0x000ea20000002600 */
[----:B------:R-:W-:Y:S01]  /*5630*/  ULDC UR10, c[0x0][0x150] ;  /* 0x00005400000a7ab9 */ /* 0x000fe20000000800 */
[----:B------:R-:W-:Y:S01]  /*5640*/  ULDC UR11, c[0x0][0x630] ;  /* 0x00018c00000b7ab9 */ /* 0x000fe20000000800 */
[----:B------:R-:W-:Y:S01]  /*5650*/  ISETP.NE.AND.EX P0, PT, RZ, UR9, PT, P0 ;  /* 0x00000009ff007c0c */ /* 0x000fe2000bf05300 */
[----:B------:R-:W-:Y:S01]  /*5660*/  IMAD.MOV.U32 R4, RZ, RZ, R16 ;  /* 0x000000ffff047224 */ /* 0x000fe200078e0010 */
[----:B0-----:R-:W-:-:S05]  /*5670*/  I2FP.F32.U32 R5, R15 ;  /* 0x0000000f00057245 */ /* 0x001fca0000201000 */
[----:B------:R-:W-:Y:S01]  /*5680*/  FMUL R21, R5, UR10 ;  /* 0x0000000a05157c20 */ /* 0x000fe20008400000 */
[----:B------:R-:W-:-:S05]  /*5690*/  IMAD.MOV.U32 R5, RZ, RZ, R17 ;  /* 0x000000ffff057224 */ /* 0x000fca00078e0011 */
[----:B--2---:R-:W-:Y:S05]  /*56a0*/  @!P0 BRA `(.L_x_111) ;  /* 0x0000000000288947 */ /* 0x004fea0003800000 */
[----:B------:R-:W-:Y:S02]  /*56b0*/  ULDC UR10, c[0x0][0x634] ;  /* 0x00018d00000a7ab9 */ /* 0x000fe40000000800 */
[----:B------:R-:W-:-:S05]  /*56c0*/  IADD3 R5, P0, R16, UR10, RZ ;  /* 0x0000000a10057c10 */ /* 0x000fca000ff1e0ff */
[----:B------:R-:W-:-:S04]  /*56d0*/  IMAD.X R19, RZ, RZ, R17, P0 ;  /* 0x000000ffff137224 */ /* 0x000fc800000e0611 */
[----:B------:R-:W-:-:S04]  /*56e0*/  IMAD.WIDE.U32 R6, R19, UR8, RZ ;  /* 0x0000000813067c25 */ /* 0x000fc8000f8e00ff */
[----:B------:R-:W-:-:S04]  /*56f0*/  IMAD.WIDE.U32 R6, P0, R5, UR9, R6 ;  /* 0x0000000905067c25 */ /* 0x000fc8000f800006 */
[----:B------:R-:W-:-:S04]  /*5700*/  IMAD.WIDE.U32 R4, R5, UR8, RZ ;  /* 0x0000000805047c25 */ /* 0x000fc8000f8e00ff */
[----:B------:R-:W-:Y:S01]  /*5710*/  IMAD.MOV.U32 R4, RZ, RZ, R7 ;  /* 0x000000ffff047224 */ /* 0x000fe200078e0007 */
[----:B------:R-:W-:Y:S01]  /*5720*/  IADD3 RZ, P1, R5, R6, RZ ;  /* 0x0000000605ff7210 */ /* 0x000fe20007f3e0ff */
[----:B------:R-:W-:-:S04]  /*5730*/  IMAD.X R5, RZ, RZ, RZ, P0 ;  /* 0x000000ffff057224 */ /* 0x000fc800000e06ff */
[----:B------:R-:W-:-:S08]  /*5740*/  IMAD.WIDE.U32.X R4, R19, UR9, R4, P1 ;  /* 0x0000000913047c25 */ /* 0x000fd000088e0404 */
.L_x_111:
[--C-:B------:R-:W-:Y:S01]  /*5750*/  SHF.R.U64 R14, R4, UR11, R5.reuse ;  /* 0x0000000b040e7c19 */ /* 0x100fe20008001205 */
[----:B------:R-:W0:Y:S01]  /*5760*/  F2I.U32.TRUNC.NTZ R21, R21 ;  /* 0x0000001500157305 */ /* 0x000e22000020f000 */
[----:B------:R-:W-:Y:S01]  /*5770*/  SHF.R.U32.HI R4, RZ, UR11, R5 ;  /* 0x0000000bff047c19 */ /* 0x000fe20008011605 */
[----:B------:R-:W-:Y:S01]  /*5780*/  ULDC.64 UR8, c[0x0][0x620] ;  /* 0x0001880000087ab9 */ /* 0x000fe20000000a00 */
[----:B------:R-:W-:Y:S01]  /*5790*/  IADD3 R7, P0, RZ, -R14, RZ ;  /* 0x8000000eff077210 */ /* 0x000fe20007f1e0ff */
[----:B------:R-:W-:Y:S01]  /*57a0*/  ULDC.64 UR10, c[0x0][0x640] ;  /* 0x00019000000a7ab9 */ /* 0x000fe20000000a00 */
[----:B------:R-:W2:Y:S03]  /*57b0*/  LDC R22, c[0x0][0x148] ;  /* 0x00005200ff167b82 */ /* 0x000ea60000000800 */
[----:B------:R-:W-:Y:S01]  /*57c0*/  IMAD.X R4, RZ, RZ, ~R4, P0 ;  /* 0x000000ffff047224 */ /* 0x000fe200000e0e04 */
[----:B------:R-:W-:-:S03]  /*57d0*/  ISETP.NE.U32.AND P0, PT, RZ, UR10, PT ;  /* 0x0000000aff007c0c */ /* 0x000fc6000bf05070 */
[----:B------:R-:W-:Y:S01]  /*57e0*/  IMAD R6, R4, UR8, RZ ;  /* 0x0000000804067c24 */ /* 0x000fe2000f8e02ff */
[----:B------:R-:W-:Y:S01]  /*57f0*/  ISETP.NE.AND.EX P0, PT, RZ, UR11, PT, P0 ;  /* 0x0000000bff007c0c */ /* 0x000fe2000bf05300 */
[----:B------:R-:W-:Y:S01]  /*5800*/  IMAD.WIDE.U32 R4, R7, UR8, R16 ;  /* 0x0000000807047c25 */ /* 0x000fe2000f8e0010 */
[----:B------:R-:W-:-:S03]  /*5810*/  ULDC UR8, c[0x0][0x618] ;  /* 0x0001860000087ab9 */ /* 0x000fc60000000800 */
[----:B------:R-:W-:Y:S01]  /*5820*/  IMAD R7, R7, UR9, R6 ;  /* 0x0000000907077c24 */ /* 0x000fe2000f8e0206 */
[----:B------:R-:W-:Y:S01]  /*5830*/  ULDC UR9, c[0x0][0x154] ;  /* 0x0000550000097ab9 */ /* 0x000fe20000000800 */
[----:B0-----:R-:W-:Y:S02]  /*5840*/  IMAD.MOV R6, RZ, RZ, -R21 ;  /* 0x000000ffff067224 */ /* 0x001fe400078e0a15 */
[----:B------:R-:W-:Y:S02]  /*5850*/  IMAD.IADD R5, R5, 0x1, R7 ;  /* 0x0000000105057824 */ /* 0x000fe400078e0207 */
[----:B-1----:R-:W-:Y:S01]  /*5860*/  IMAD R15, R20, R6, R15 ;  /* 0x00000006140f7224 */ /* 0x002fe200078e020f */
[----:B------:R-:W-:Y:S02]  /*5870*/  I2FP.F32.U32 R6, R13 ;  /* 0x0000000d00067245 */ /* 0x000fe40000201000 */
[--C-:B------:R-:W-:Y:S02]  /*5880*/  SHF.R.U64 R19, R4, UR8, R5.reuse ;  /* 0x0000000804137c19 */ /* 0x100fe40008001205 */
[----:B------:R-:W-:Y:S01]  /*5890*/  SHF.R.U32.HI R4, RZ, UR8, R5 ;  /* 0x00000008ff047c19 */ /* 0x000fe20008011605 */
[----:B------:R-:W-:Y:S01]  /*58a0*/  FMUL R6, R6, UR9 ;  /* 0x0000000906067c20 */ /* 0x000fe20008400000 */
[----:B------:R-:W-:-:S02]  /*58b0*/  ULDC UR8, c[0x0][0x608] ;  /* 0x0001820000087ab9 */ /* 0x000fc40000000800 */
[--C-:B------:R-:W-:Y:S01]  /*58c0*/  SHF.R.U64 R21, R19, UR8, R4.reuse ;  /* 0x0000000813157c19 */ /* 0x100fe20008001204 */
[----:B------:R0:W1:Y:S01]  /*58d0*/  F2I.U32.TRUNC.NTZ R24, R6 ;  /* 0x0000000600187305 */ /* 0x000062000020f000 */
[----:B------:R-:W-:Y:S01]  /*58e0*/  SHF.R.U32.HI R4, RZ, UR8, R4 ;  /* 0x00000008ff047c19 */ /* 0x000fe20008011604 */
[----:B------:R-:W-:-:S03]  /*58f0*/  ULDC UR8, c[0x0][0x658] ;  /* 0x0001960000087ab9 */ /* 0x000fc60000000800 */
[--C-:B------:R-:W-:Y:S02]  /*5900*/  SHF.R.U64 R20, R21, UR8, R4.reuse ;  /* 0x0000000815147c19 */ /* 0x100fe40008001204 */
[----:B------:R-:W-:-:S03]  /*5910*/  SHF.R.U32.HI R23, RZ, UR8, R4 ;  /* 0x00000008ff177c19 */ /* 0x000fc60008011604 */
[----:B------:R-:W-:Y:S02]  /*5920*/  IMAD.MOV.U32 R4, RZ, RZ, R20 ;  /* 0x000000ffff047224 */ /* 0x000fe400078e0014 */
[----:B------:R-:W-:Y:S01]  /*5930*/  IMAD.MOV.U32 R5, RZ, RZ, R23 ;  /* 0x000000ffff057224 */ /* 0x000fe200078e0017 */
[----:B0-----:R-:W-:Y:S06]  /*5940*/  @!P0 BRA `(.L_x_112) ;  /* 0x0000000000288947 */ /* 0x001fec0003800000 */
        /* <DEDUP_REMOVED lines=10> */
.L_x_112:
[----:B------:R-:W-:Y:S01]  /*59f0*/  ISETP.NE.AND P0, PT, R2, 0x1, PT ;  /* 0x000000010200780c */ /* 0x000fe20003f05270 */
[----:B------:R-:W-:Y:S01]  /*5a00*/  ULDC UR8, c[0x0][0x648] ;  /* 0x0001920000087ab9 */ /* 0x000fe20000000800 */
[----:B------:R-:W-:Y:S01]  /*5a10*/  LOP3.LUT R21, R21, UR13, RZ, 0xc0, !PT ;  /* 0x0000000d15157c12 */ /* 0x000fe2000f8ec0ff */
[----:B-1----:R-:W-:Y:S01]  /*5a20*/  IMAD.MOV R24, RZ, RZ, -R24 ;  /* 0x000000ffff187224 */ /* 0x002fe200078e0a18 */
[----:B------:R-:W-:Y:S01]  /*5a30*/  SHF.R.U64 R4, R4, UR8, R5 ;  /* 0x0000000804047c19 */ /* 0x000fe20008001205 */
[----:B------:R-:W-:Y:S01]  /*5a40*/  ULDC UR8, c[0x0][0x638] ;  /* 0x00018e0000087ab9 */ /* 0x000fe20000000800 */
[----:B------:R-:W-:Y:S01]  /*5a50*/  LOP3.LUT R19, R19, UR4, RZ, 0xc0, !PT ;  /* 0x0000000413137c12 */ /* 0x000fe2000f8ec0ff */
[----:B------:R-:W-:Y:S01]  /*5a60*/  ULDC UR9, c[0x0][0x610] ;  /* 0x0001840000097ab9 */ /* 0x000fe20000000800 */
[----:B------:R-:W-:Y:S02]  /*5a70*/  IMAD.MOV.U32 R6, RZ, RZ, R14 ;  /* 0x000000ffff067224 */ /* 0x000fe400078e000e */
[----:B------:R-:W-:-:S02]  /*5a80*/  IMAD.MOV R5, RZ, RZ, -R4 ;  /* 0x000000ffff057224 */ /* 0x000fc400078e0a04 */
[----:B------:R-:W-:Y:S02]  /*5a90*/  IMAD R4, R4, UR5, R21 ;  /* 0x0000000504047c24 */ /* 0x000fe4000f8e0215 */
[----:B--2---:R-:W-:Y:S02]  /*5aa0*/  @P0 IMAD R15, R22, R24, R13 ;  /* 0x00000018160f0224 */ /* 0x004fe400078e020d */
[----:B------:R-:W-:Y:S01]  /*5ab0*/  IMAD R20, R5, UR8, R20 ;  /* 0x0000000805147c24 */ /* 0x000fe2000f8e0214 */
[----:B------:R-:W-:Y:S01]  /*5ac0*/  ULDC UR8, c[0x0][0x600] ;  /* 0x0001800000087ab9 */ /* 0x000fe20000000800 */
[----:B------:R-:W-:Y:S02]  /*5ad0*/  IMAD R15, R4, UR9, R15 ;  /* 0x00000009040f7c24 */ /* 0x000fe4000f8e020f */
[----:B------:R-:W-:Y:S02]  /*5ae0*/  IMAD R20, R20, UR8, R19 ;  /* 0x0000000814147c24 */ /* 0x000fe4000f8e0213 */
[----:B------:R-:W-:-:S03]  /*5af0*/  IMAD.MOV.U32 R4, RZ, RZ, 0x1 ;  /* 0x00000001ff047424 */ /* 0x000fc600078e00ff */
[----:B------:R-:W-:Y:S02]  /*5b00*/  SEL R13, R20, R15, !P0 ;  /* 0x0000000f140d7207 */ /* 0x000fe40004000000 */
[----:B------:R-:W-:-:S07]  /*5b10*/  SEL R19, R15, R20, !P0 ;  /* 0x000000140f137207 */ /* 0x000fce0004000000 */
.L_x_110:
[----:B------:R-:W-:Y:S05]  /*5b20*/  BSYNC B1 ;  /* 0x0000000000017941 */ /* 0x000fea0003800000 */
.L_x_109:
[----:B------:R-:W-:-:S13]  /*5b30*/  LOP3.LUT P0, RZ, R4, 0xff, RZ, 0xc0, !PT ;  /* 0x000000ff04ff7812 */ /* 0x000fda000780c0ff */
[----:B------:R-:W-:Y:S05]  /*5b40*/  @P0 BRA `(.L_x_113) ;  /* 0xfffffff400000947 */ /* 0x000fea000383ffff */
[----:B------:R-:W-:Y:S05]  /*5b50*/  BSYNC B0 ;  /* 0x0000000000007941 */ /* 0x000fea0003800000 */
.L_x_102:
[----:B------:R-:W-:-:S03]  /*5b60*/  UMOV UR8, 0xffffffff ;  /* 0xffffffff00087882 */ /* 0x000fc60000000000 */
[----:B------:R-:W-:Y:S05]  /*5b70*/  BRA.DIV UR8, `(.L_x_114) ;  /* 0x0000000608147947 */ /* 0x000fea000b800000 */
[----:B------:R-:W-:-:S13]  /*5b80*/  ELECT P6, URZ, PT ;  /* 0x00000000003f782f */ /* 0x000fda00038c0000 */
.L_x_128:
[----:B------:R-:W-:Y:S04]  /*5b90*/  BSSY B0, `(.L_x_115) ;  /* 0x000002b000007945 */ /* 0x000fe80003800000 */
[----:B------:R-:W-:Y:S05]  /*5ba0*/  @!P6 BRA `(.L_x_116) ;  /* 0x0000000000a4e947 */ /* 0x000fea0003800000 */
[----:B------:R-:W-:-:S04]  /*5bb0*/  LOP3.LUT R18, R18, 0x2, RZ, 0xfc, !PT ;  /* 0x0000000212127812 */ /* 0x000fc800078efcff */
[----:B------:R-:W-:-:S13]  /*5bc0*/  ISETP.NE.AND P0, PT, R18, 0x3, PT ;  /* 0x000000031200780c */ /* 0x000fda0003f05270 */
[----:B------:R-:W-:Y:S05]  /*5bd0*/  @!P0 BRA `(.L_x_117) ;  /* 0x0000000000048947 */ /* 0x000fea0003800000 */
[----:B------:R-:W-:Y:S01]  /*5be0*/  BPT.TRAP 0x1 ;  /* 0x000000040000795c */ /* 0x000fe20000300000 */
.L_x_117:
[----:B------:R-:W0:Y:S01]  /*5bf0*/  S2R R3, SR_CgaCtaId ;  /* 0x0000000000037919 */ /* 0x000e220000008800 */
[----:B------:R-:W-:Y:S02]  /*5c00*/  MOV R0, 0x400 ;  /* 0x0000040000007802 */ /* 0x000fe40000000f00 */
[----:B------:R-:W-:Y:S02]  /*5c10*/  SHF.L.U32 R2, R10, 0x1f, RZ ;  /* 0x0000001f0a027819 */ /* 0x000fe400000006ff */
[----:B0-----:R-:W-:-:S05]  /*5c20*/  LEA R0, R3, R0, 0x18 ;  /* 0x0000000003007211 */ /* 0x001fca00078ec0ff */
[----:B------:R-:W-:-:S04]  /*5c30*/  VIADD R0, R0, 0x20 ;  /* 0x0000002000007836 */ /* 0x000fc80000000000 */
[C---:B------:R-:W-:Y:S02]  /*5c40*/  IMAD R5, R9.reuse, 0x8, R0 ;  /* 0x0000000809057824 */ /* 0x040fe400078e0200 */
[----:B------:R-:W-:Y:S02]  /*5c50*/  VIADD R9, R9, 0x1 ;  /* 0x0000000109097836 */ /* 0x000fe40000000000 */
[----:B------:R-:W0:Y:S03]  /*5c60*/  SYNCS.PHASECHK.TRANS64.TRYWAIT P0, [R5+URZ], R2 ;  /* 0x00000002050075a7 */ /* 0x000e26000800017f */
[----:B------:R-:W-:-:S04]  /*5c70*/  ISETP.NE.AND P1, PT, R9, 0x4, PT ;  /* 0x000000040900780c */ /* 0x000fc80003f25270 */
[----:B------:R-:W-:Y:S02]  /*5c80*/  SEL R3, RZ, 0x1, P1 ;  /* 0x00000001ff037807 */ /* 0x000fe40000800000 */
[----:B------:R-:W-:Y:S02]  /*5c90*/  SEL R9, R9, RZ, P1 ;  /* 0x000000ff09097207 */ /* 0x000fe40000800000 */
[----:B------:R-:W-:-:S03]  /*5ca0*/  LOP3.LUT R10, R10, R3, RZ, 0x3c, !PT ;  /* 0x000000030a0a7212 */ /* 0x000fc600078e3cff */
[----:B------:R-:W-:Y:S01]  /*5cb0*/  IMAD R7, R9, 0x8, R0 ;  /* 0x0000000809077824 */ /* 0x000fe200078e0200 */
[----:B------:R-:W-:Y:S01]  /*5cc0*/  SHF.L.U32 R4, R10, 0x1f, RZ ;  /* 0x0000001f0a047819 */ /* 0x000fe200000006ff */
[----:B0-----:R-:W-:Y:S06]  /*5cd0*/  @!P0 BRA `(.L_x_118) ;  /* 0x0000000000dc8947 */ /* 0x001fec0003800000 */
.L_x_129:
[----:B------:R-:W1:Y:S01]  /*5ce0*/  SYNCS.PHASECHK.TRANS64.TRYWAIT P0, [R7+URZ], R4 ;  /* 0x00000004070075a7 */ /* 0x000e62000800017f */
[----:B0-----:R-:W-:-:S05]  /*5cf0*/  VIADD R2, R9, 0x1 ;  /* 0x0000000109027836 */ /* 0x001fca0000000000 */
[----:B------:R-:W-:-:S04]  /*5d00*/  ISETP.NE.AND P1, PT, R2, 0x4, PT ;  /* 0x000000040200780c */ /* 0x000fc80003f25270 */
[----:B------:R-:W-:Y:S02]  /*5d10*/  SEL R3, RZ, 0x1, P1 ;  /* 0x00000001ff037807 */ /* 0x000fe40000800000 */
[----:B------:R-:W-:Y:S02]  /*5d20*/  SEL R9, R2, RZ, P1 ;  /* 0x000000ff02097207 */ /* 0x000fe40000800000 */
[----:B------:R-:W-:-:S03]  /*5d30*/  LOP3.LUT R11, R10, R3, RZ, 0x3c, !PT ;  /* 0x000000030a0b7212 */ /* 0x000fc600078e3cff */
[----:B------:R-:W-:Y:S01]  /*5d40*/  IMAD R6, R9, 0x8, R0 ;  /* 0x0000000809067824 */ /* 0x000fe200078e0200 */
[----:B------:R-:W-:Y:S01]  /*5d50*/  SHF.L.U32 R5, R11, 0x1f, RZ ;  /* 0x0000001f0b057819 */ /* 0x000fe200000006ff */
[----:B-1----:R-:W-:Y:S06]  /*5d60*/  @!P0 BRA `(.L_x_119) ;  /* 0x0000000000cc8947 */ /* 0x002fec0003800000 */
.L_x_130:
[----:B------:R-:W1:Y:S01]  /*5d70*/  SYNCS.PHASECHK.TRANS64.TRYWAIT P0, [R6+URZ], R5 ;  /* 0x00000005060075a7 */ /* 0x000e62000800017f */
[----:B------:R-:W-:-:S05]  /*5d80*/  VIADD R2, R9, 0x1 ;  /* 0x0000000109027836 */ /* 0x000fca0000000000 */
[----:B------:R-:W-:-:S04]  /*5d90*/  ISETP.NE.AND P1, PT, R2, 0x4, PT ;  /* 0x000000040200780c */ /* 0x000fc80003f25270 */
[----:B0-----:R-:W-:Y:S02]  /*5da0*/  SEL R4, RZ, 0x1, P1 ;  /* 0x00000001ff047807 */ /* 0x001fe40000800000 */
[----:B------:R-:W-:Y:S02]  /*5db0*/  SEL R3, R2, RZ, P1 ;  /* 0x000000ff02037207 */ /* 0x000fe40000800000 */
[----:B------:R-:W-:Y:S01]  /*5dc0*/  LOP3.LUT R4, R11, R4, RZ, 0x3c, !PT ;  /* 0x000000040b047212 */ /* 0x000fe200078e3cff */
[----:B-1----:R-:W-:Y:S06]  /*5dd0*/  @!P0 BRA `(.L_x_120) ;  /* 0x0000000000c48947 */ /* 0x002fec0003800000 */
.L_x_131:
[----:B------:R-:W-:Y:S01]  /*5de0*/  IMAD R3, R3, 0x8, R0 ;  /* 0x0000000803037824 */ /* 0x000fe200078e0200 */
[----:B------:R-:W-:-:S07]  /*5df0*/  SHF.L.U32 R0, R4, 0x1f, RZ ;  /* 0x0000001f04007819 */ /* 0x000fce00000006ff */
.L_x_121:
[----:B-1----:R1:W2:Y:S02]  /*5e00*/  SYNCS.PHASECHK.TRANS64.TRYWAIT P0, [R3+URZ], R0 ;  /* 0x00000000030075a7 */ /* 0x0022a4000800017f */
[----:B--2---:R-:W-:Y:S05]  /*5e10*/  @!P0 NANOSLEEP.SYNCS 0x989680 ;  /* 0x009896800000895d */ /* 0x004fea0003900000 */
[----:B------:R-:W2:Y:S02]  /*5e20*/  @!P0 SYNCS.PHASECHK.TRANS64 P0, [R3+URZ], R0 ;  /* 0x00000000030085a7 */ /* 0x000ea4000800007f */
[----:B--2---:R-:W-:Y:S05]  /*5e30*/  @!P0 BRA `(.L_x_121) ;  /* 0xfffffffc00f08947 */ /* 0x004fea000383ffff */
.L_x_116:
[----:B------:R-:W-:Y:S05]  /*5e40*/  BSYNC B0 ;  /* 0x0000000000007941 */ /* 0x000fea0003800000 */
.L_x_115:
[----:B------:R-:W-:Y:S05]  /*5e50*/  EXIT ;  /* 0x000000000000794d */ /* 0x000fea0003800000 */
.L_x_21:
[----:B-1----:R1:W2:Y:S02]  /*5e60*/  SYNCS.PHASECHK.TRANS64.TRYWAIT P1, [R3+URZ], R0 ;  /* 0x00000000030075a7 */ /* 0x0022a4000802017f */
[----:B--2---:R-:W-:Y:S05]  /*5e70*/  @!P1 NANOSLEEP.SYNCS 0x989680 ;  /* 0x009896800000995d */ /* 0x004fea0003900000 */
[----:B------:R-:W2:Y:S02]  /*5e80*/  @!P1 SYNCS.PHASECHK.TRANS64 P1, [R3+URZ], R0 ;  /* 0x00000000030095a7 */ /* 0x000ea4000802007f */
[----:B--2---:R-:W-:Y:S05]  /*5e90*/  @!P1 BRA `(.L_x_21) ;  /* 0xfffffffc00f09947 */ /* 0x004fea000383ffff */
[----:B------:R-:W-:Y:S05]  /*5ea0*/  BRA `(.L_x_20) ;  /* 0xffffffb800487947 */ /* 0x000fea000383ffff */
.L_x_26:
[----:B-1----:R1:W2:Y:S02]  /*5eb0*/  SYNCS.PHASECHK.TRANS64.TRYWAIT P1, [R5+URZ], R4 ;  /* 0x00000004050075a7 */ /* 0x0022a4000802017f */
[----:B--2---:R-:W-:Y:S05]  /*5ec0*/  @!P1 NANOSLEEP.SYNCS 0x989680 ;  /* 0x009896800000995d */ /* 0x004fea0003900000 */
[----:B------:R-:W2:Y:S02]  /*5ed0*/  @!P1 SYNCS.PHASECHK.TRANS64 P1, [R5+URZ], R4 ;  /* 0x00000004050095a7 */ /* 0x000ea4000802007f */
[----:B--2---:R-:W-:Y:S05]  /*5ee0*/  @!P1 BRA `(.L_x_26) ;  /* 0xfffffffc00f09947 */ /* 0x004fea000383ffff */
[----:B------:R-:W-:Y:S05]  /*5ef0*/  BRA `(.L_x_25) ;  /* 0xffffffbc00947947 */ /* 0x000fea000383ffff */
.L_x_103:
[----:B------:R-:W-:Y:S01]  /*5f00*/  BSSY B1, `(.L_x_122) ;  /* 0x0000006000017945 */ /* 0x000fe20003800000 */
[----:B------:R-:W-:-:S07]  /*5f10*/  IMAD.MOV.U32 R15, RZ, RZ, -0x1 ;  /* 0xffffffffff0f7424 */ /* 0x000fce00078e00ff */
[----:B------:R-:W-:Y:S05]  /*5f20*/  WARPSYNC.COLLECTIVE R15, `(.L_x_123) ;  /* 0x000000000f0c7348 */ /* 0x000fea0003c00000 */
[----:B------:R-:W-:Y:S02]  /*5f30*/  ELECT P6, UR62, PT ;  /* 0x00000000003e782f */ /* 0x000fe400038c0000 */
[----:B------:R-:W-:Y:S01]  /*5f40*/  MOV R14, UR62 ;  /* 0x0000003e000e7c02 */ /* 0x000fe20008000f00 */
[----:B------:R-:W-:Y:S10]  /*5f50*/  ENDCOLLECTIVE ;  /* 0x000000000000791b */ /* 0x000ff40003800000 */
.L_x_123:
[----:B------:R-:W-:Y:S05]  /*5f60*/  BSYNC B1 ;  /* 0x0000000000017941 */ /* 0x000fea0003800000 */
.L_x_122:
[----:B------:R-:W-:Y:S05]  /*5f70*/  BRA `(.L_x_124) ;  /* 0xfffffff000007947 */ /* 0x000fea000383ffff */
.L_x_106:
[----:B-1----:R1:W2:Y:S02]  /*5f80*/  SYNCS.PHASECHK.TRANS64.TRYWAIT P0, [R20+URZ+0x20], R13 ;  /* 0x0000200d140075a7 */ /* 0x0022a4000800017f */
[----:B--2---:R-:W-:Y:S05]  /*5f90*/  @!P0 NANOSLEEP.SYNCS 0x989680 ;  /* 0x009896800000895d */ /* 0x004fea0003900000 */
[----:B------:R-:W2:Y:S02]  /*5fa0*/  @!P0 SYNCS.PHASECHK.TRANS64 P0, [R20+URZ+0x20], R13 ;  /* 0x0000200d140085a7 */ /* 0x000ea4000800007f */
[----:B--2---:R-:W-:Y:S05]  /*5fb0*/  @!P0 BRA `(.L_x_106) ;  /* 0xfffffffc00f08947 */ /* 0x004fea000383ffff */
[----:B------:R-:W-:Y:S05]  /*5fc0*/  BRA `(.L_x_125) ;  /* 0xfffffff0003c7947 */ /* 0x000fea000383ffff */
.L_x_114:
[----:B------:R-:W-:Y:S01]  /*5fd0*/  BSSY B0, `(.L_x_126) ;  /* 0x0000006000007945 */ /* 0x000fe20003800000 */
[----:B------:R-:W-:-:S07]  /*5fe0*/  IMAD.MOV.U32 R15, RZ, RZ, -0x1 ;  /* 0xffffffffff0f7424 */ /* 0x000fce00078e00ff */
[----:B------:R-:W-:Y:S05]  /*5ff0*/  WARPSYNC.COLLECTIVE R15, `(.L_x_127) ;  /* 0x000000000f0c7348 */ /* 0x000fea0003c00000 */
[----:B------:R-:W-:Y:S02]  /*6000*/  ELECT P6, UR62, PT ;  /* 0x00000000003e782f */ /* 0x000fe400038c0000 */
[----:B------:R-:W-:Y:S01]  /*6010*/  MOV R14, UR62 ;  /* 0x0000003e000e7c02 */ /* 0x000fe20008000f00 */
[----:B------:R-:W-:Y:S10]  /*6020*/  ENDCOLLECTIVE ;  /* 0x000000000000791b */ /* 0x000ff40003800000 */
.L_x_127:
[----:B------:R-:W-:Y:S05]  /*6030*/  BSYNC B0 ;  /* 0x0000000000007941 */ /* 0x000fea0003800000 */
.L_x_126:
[----:B------:R-:W-:Y:S05]  /*6040*/  BRA `(.L_x_128) ;  /* 0xfffffff800d07947 */ /* 0x000fea000383ffff */
.L_x_118:
[----:B0-----:R0:W1:Y:S02]  /*6050*/  SYNCS.PHASECHK.TRANS64.TRYWAIT P0, [R5+URZ], R2 ;  /* 0x00000002050075a7 */ /* 0x001064000800017f */
[----:B-1----:R-:W-:Y:S05]  /*6060*/  @!P0 NANOSLEEP.SYNCS 0x989680 ;  /* 0x009896800000895d */ /* 0x002fea0003900000 */
[----:B------:R-:W1:Y:S02]  /*6070*/  @!P0 SYNCS.PHASECHK.TRANS64 P0, [R5+URZ], R2 ;  /* 0x00000002050085a7 */ /* 0x000e64000800007f */
[----:B-1----:R-:W-:Y:S05]  /*6080*/  @!P0 BRA `(.L_x_118) ;  /* 0xfffffffc00f08947 */ /* 0x002fea000383ffff */
[----:B------:R-:W-:Y:S05]  /*6090*/  BRA `(.L_x_129) ;  /* 0xfffffffc00107947 */ /* 0x000fea000383ffff */
.L_x_119:
[----:B0-----:R0:W1:Y:S02]  /*60a0*/  SYNCS.PHASECHK.TRANS64.TRYWAIT P0, [R7+URZ], R4 ;  /* 0x00000004070075a7 */ /* 0x001064000800017f */
[----:B-1----:R-:W-:Y:S05]  /*60b0*/  @!P0 NANOSLEEP.SYNCS 0x989680 ;  /* 0x009896800000895d */ /* 0x002fea0003900000 */
[----:B------:R-:W1:Y:S02]  /*60c0*/  @!P0 SYNCS.PHASECHK.TRANS64 P0, [R7+URZ], R4 ;  /* 0x00000004070085a7 */ /* 0x000e64000800007f */
[----:B-1----:R-:W-:Y:S05]  /*60d0*/  @!P0 BRA `(.L_x_119) ;  /* 0xfffffffc00f08947 */ /* 0x002fea000383ffff */
[----:B------:R-:W-:Y:S05]  /*60e0*/  BRA `(.L_x_130) ;  /* 0xfffffffc00207947 */ /* 0x000fea000383ffff */
.L_x_120:
[----:B0-----:R0:W1:Y:S02]  /*60f0*/  SYNCS.PHASECHK.TRANS64.TRYWAIT P0, [R6+URZ], R5 ;  /* 0x00000005060075a7 */ /* 0x001064000800017f */
[----:B-1----:R-:W-:Y:S05]  /*6100*/  @!P0 NANOSLEEP.SYNCS 0x989680 ;  /* 0x009896800000895d */ /* 0x002fea0003900000 */
[----:B------:R-:W1:Y:S02]  /*6110*/  @!P0 SYNCS.PHASECHK.TRANS64 P0, [R6+URZ], R5 ;  /* 0x00000005060085a7 */ /* 0x000e64000800007f */
[----:B-1----:R-:W-:Y:S05]  /*6120*/  @!P0 BRA `(.L_x_120) ;  /* 0xfffffffc00f08947 */ /* 0x002fea000383ffff */
[----:B------:R-:W-:Y:S05]  /*6130*/  BRA `(.L_x_131) ;  /* 0xfffffffc00287947 */ /* 0x000fea000383ffff */
.L_x_132:
[----:B------:R-:W-:-:S00]  /*6140*/  BRA `(.L_x_132) ;  /* 0xfffffffc00fc7947 */ /* 0x000fc0000383ffff */
[----:B------:R-:W-:-:S00]  /*6150*/  NOP ;  /* 0x0000000000007918 */ /* 0x000fc00000000000 */
        /* <DEDUP_REMOVED lines=10> */
.L_x_133:


//--------------------- .nv.global.init           --------------------------
	.section	.nv.global.init,"aw",@progbits
.nv.global.init:
	.type		$str$22,@object
	.size		$str$22,($str$23 - $str$22)
$str$22:
        /*0000*/ 	.byte	0x6b, 0x5f, 0x74, 0x69, 0x6c, 0x65, 0x5f, 0x63, 0x6f, 0x75, 0x6e, 0x74, 0x20, 0x3e, 0x3d, 0x20
        /*0010*/ 	.byte	0x31, 0x00
	.type		$str$23,@object
	.size		$str$23,(__unnamed_1 - $str$23)
$str$23:
        /*0012*/ 	.byte	0x2f, 0x74, 0x6d, 0x70, 0x2f, 0x63, 0x75, 0x74, 0x6c, 0x61, 0x73, 0x73, 0x5f, 0x73, 0x77, 0x65
        /*0022*/ 	.byte	0x65, 0x70, 0x5f, 0x73, 0x72, 0x63, 0x2f, 0x69, 0x6e, 0x63, 0x6c, 0x75, 0x64, 0x65, 0x2f, 0x63
        /*0032*/ 	.byte	0x75, 0x74, 0x6c, 0x61, 0x73, 0x73, 0x2f, 0x67, 0x65, 0x6d, 0x6d, 0x2f, 0x63, 0x6f, 0x6c, 0x6c
        /*0042*/ 	.byte	0x65, 0x63, 0x74, 0x69, 0x76, 0x65, 0x2f, 0x73, 0x6d, 0x39, 0x30, 0x5f, 0x6d, 0x6d, 0x61, 0x5f
        /*0052*/ 	.byte	0x74, 0x6d, 0x61, 0x5f, 0x67, 0x6d, 0x6d, 0x61, 0x5f, 0x73, 0x73, 0x5f, 0x77, 0x61, 0x72, 0x70
        /*0062*/ 	.byte	0x73, 0x70, 0x65, 0x63, 0x69, 0x61, 0x6c, 0x69, 0x7a, 0x65, 0x64, 0x2e, 0x68, 0x70, 0x70, 0x00
	.type		__unnamed_1,@object
	.size		__unnamed_1,(.L_0 - __unnamed_1)
__unnamed_1:
        /*0072*/ 	.byte	0x76, 0x6f, 0x69, 0x64, 0x20, 0x63, 0x75, 0x74, 0x6c, 0x61, 0x73, 0x73, 0x3a, 0x3a, 0x67, 0x65
        /* <DEDUP_REMOVED lines=176> */
        /*0b82*/ 	.byte	0x74, 0x79, 0x5d, 0x00
.L_0:


//--------------------- .nv.shared._ZN7cutlass13device_kernelINS_4gemm6kernel13GemmUniversalIN4cute5tupleIJiiiiEEENS1_10collective13CollectiveMmaINS1_34MainloopSm90TmaGmmaWarpSpecializedILi4ENS5_IJNS4_1CILi4EEESB_NSA_ILi1EEEEEENS1_35KernelTmaWarpSpecializedCooperativeEEENS5_IJNSA_ILi128EEENSA_ILi64EEESH_EEEfNS5_IJlSC_lEEEfSJ_NS4_8TiledMMAINS4_8MMA_AtomIJNS4_4SM904GMMA29MMA_64x64x8_F32TF32TF32_SS_TNILNSN_7ScaleInE1ELSP_1EEEEEENS4_6LayoutINS5_IJNSA_ILi2EEESC_SC_EEENS5_IJSC_NSA_ILi0EEESV_EEEEENS5_IJNS4_10UnderscoreESY_SY_EEEEENS4_23SM90_TMA_LOAD_MULTICASTENS4_14ComposedLayoutINS4_7SwizzleILi3ELi4ELi3EEENS4_18smem_ptr_flag_bitsILi32EEENSS_INS5_IJNSA_ILi8EEENSA_ILi32EEEEEENS5_IJS18_SC_EEEEEEEvNS4_8identityES11_S1C_vS1D_EENS_8epilogue10collective6detail29Sm90TmaWarpSpecializedAdapterINS1G_15DefaultEpilogueIfSJ_SJ_NS1F_6thread17LinearCombinationIfLi1EffLNS1K_9ScaleType4KindE0ELNS_15FloatRoundStyleE2EfEENS1_15EpilogueDefaultEEEEEvvEEEEvNT_6ParamsE --------------------------
	.section	.nv.shared._ZN7cutlass13device_kernelINS_4gemm6kernel13GemmUniversalIN4cute5tupleIJiiiiEEENS1_10collective13CollectiveMmaINS1_34MainloopSm90TmaGmmaWarpSpecializedILi4ENS5_IJNS4_1CILi4EEESB_NSA_ILi1EEEEEENS1_35KernelTmaWarpSpecializedCooperativeEEENS5_IJNSA_ILi128EEENSA_ILi64EEESH_EEEfNS5_IJlSC_lEEEfSJ_NS4_8TiledMMAINS4_8MMA_AtomIJNS4_4SM904GMMA29MMA_64x64x8_F32TF32TF32_SS_TNILNSN_7ScaleInE1ELSP_1EEEEEENS4_6LayoutINS5_IJNSA_ILi2EEESC_SC_EEENS5_IJSC_NSA_ILi0EEESV_EEEEENS5_IJNS4_10UnderscoreESY_SY_EEEEENS4_23SM90_TMA_LOAD_MULTICASTENS4_14ComposedLayoutINS4_7SwizzleILi3ELi4ELi3EEENS4_18smem_ptr_flag_bitsILi32EEENSS_INS5_IJNSA_ILi8EEENSA_ILi32EEEEEENS5_IJS18_SC_EEEEEEEvNS4_8identityES11_S1C_vS1D_EENS_8epilogue10collective6detail29Sm90TmaWarpSpecializedAdapterINS1G_15DefaultEpilogueIfSJ_SJ_NS1F_6thread17LinearCombinationIfLi1EffLNS1K_9ScaleType4KindE0ELNS_15FloatRoundStyleE2EfEENS1_15EpilogueDefaultEEEEEvvEEEEvNT_6ParamsE,"aw",@nobits
	.sectionflags	@""
	.align	16
	.zero		1024


//--------------------- .nv.shared.reserved.0     --------------------------
	.section	.nv.shared.reserved.0,"aw",@nobits
	.weak		__nv_reservedSMEM_offset_0_alias
	.size		__nv_reservedSMEM_offset_0_alias, 0, 0
	.other		__nv_reservedSMEM_offset_0_alias,@"STO_CUDA_RESERVED_SHARED STV_DEFAULT"
__nv_reservedSMEM_offset_0_alias:
	.zero		0


//--------------------- .nv.global                --------------------------
	.section	.nv.global,"aw",@nobits
.nv.global:
	.type		_ZN40_INTERNAL_dab93639_4_k_cu_7f402b47_173204cute1_E,@object
	.size		_ZN40_INTERNAL_dab93639_4_k_cu_7f402b47_173204cute1_E,(_ZN40_INTERNAL_dab93639_4_k_cu_7f402b47_173204cuda3std3__45__cpo6cbeginE - _ZN40_INTERNAL_dab93639_4_k_cu_7f402b47_173204cute1_E)
_ZN40_INTERNAL_dab93639_4_k_cu_7f402b47_173204cute1_E:
	.zero		1
	.type		_ZN40_INTERNAL_dab93639_4_k_cu_7f402b47_173204cuda3std3__45__cpo6cbeginE,@object
	.size		_ZN40_INTERNAL_dab93639_4_k_cu_7f402b47_173204cuda3std3__45__cpo6cbeginE,(_ZN40_INTERNAL_dab93639_4_k_cu_7f402b47_173204cuda3std3__48in_placeE - _ZN40_INTERNAL_dab93639_4_k_cu_7f402b47_173204cuda3std3__45__cpo6cbeginE)
_ZN40_INTERNAL_dab93639_4_k_cu_7f402b47_173204cuda3std3__45__cpo6cbeginE:
	.zero		1
	.type		_ZN40_INTERNAL_dab93639_4_k_cu_7f402b47_173204cuda3std3__48in_placeE,@object
	.size		_ZN40_INTERNAL_dab93639_4_k_cu_7f402b47_173204cuda3std3__48in_placeE,(_ZN40_INTERNAL_dab93639_4_k_cu_7f402b47_173204cuda3std6ranges3__45__cpo9iter_moveE - _ZN40_INTERNAL_dab93639_4_k_cu_7f402b47_173204cuda3std3__48in_placeE)
_ZN40_INTERNAL_dab93639_4_k_cu_7f402b47_173204cuda3std3__48in_placeE:
	.zero		1
	.type		_ZN40_INTERNAL_dab93639_4_k_cu_7f402b47_173204cuda3std6ranges3__45__cpo9iter_moveE,@object
	.size		_ZN40_INTERNAL_dab93639_4_k_cu_7f402b47_173204cuda3std6ranges3__45__cpo9iter_moveE,(_ZN40_INTERNAL_dab93639_4_k_cu_7f402b47_173204cuda3std3__45__cpo5beginE - _ZN40_INTERNAL_dab93639_4_k_cu_7f402b47_173204cuda3std6ranges3__45__cpo9iter_moveE)
_ZN40_INTERNAL_dab93639_4_k_cu_7f402b47_173204cuda3std6ranges3__45__cpo9iter_moveE:
	.zero		1
	.type		_ZN40_INTERNAL_dab93639_4_k_cu_7f402b47_173204cuda3std3__45__cpo5beginE,@object
	.size		_ZN40_INTERNAL_dab93639_4_k_cu_7f402b47_173204cuda3std3__45__cpo5beginE,(_ZN40_INTERNAL_dab93639_4_k_cu_7f402b47_173204cuda3std3__442_GLOBAL__N__dab93639_4_k_cu_7f402b47_173206ignoreE - _ZN40_INTERNAL_dab93639_4_k_cu_7f402b47_173204cuda3std3__45__cpo5beginE)
_ZN40_INTERNAL_dab93639_4_k_cu_7f402b47_173204cuda3std3__45__cpo5beginE:
	.zero		1
	.type		_ZN40_INTERNAL_dab93639_4_k_cu_7f402b47_173204cuda3std3__442_GLOBAL__N__dab93639_4_k_cu_7f402b47_173206ignoreE,@object
	.size		_ZN40_INTERNAL_dab93639_4_k_cu_7f402b47_173204cuda3std3__442_GLOBAL__N__dab93639_4_k_cu_7f402b47_173206ignoreE,(_ZN40_INTERNAL_dab93639_4_k_cu_7f402b47_173204cute7productE - _ZN40_INTERNAL_dab93639_4_k_cu_7f402b47_173204cuda3std3__442_GLOBAL__N__dab93639_4_k_cu_7f402b47_173206ignoreE)
_ZN40_INTERNAL_dab93639_4_k_cu_7f402b47_173204cuda3std3__442_GLOBAL__N__dab93639_4_k_cu_7f402b47_173206ignoreE:
	.zero		1
	.type		_ZN40_INTERNAL_dab93639_4_k_cu_7f402b47_173204cute7productE,@object
	.size		_ZN40_INTERNAL_dab93639_4_k_cu_7f402b47_173204cute7productE,(_ZN40_INTERNAL_dab93639_4_k_cu_7f402b47_173204cuda3std3__45__cpo3endE - _ZN40_INTERNAL_dab93639_4_k_cu_7f402b47_173204cute7productE)
_ZN40_INTERNAL_dab93639_4_k_cu_7f402b47_173204cute7productE:
	.zero		1
	.type		_ZN40_INTERNAL_dab93639_4_k_cu_7f402b47_173204cuda3std3__45__cpo3endE,@object
	.size		_ZN40_INTERNAL_dab93639_4_k_cu_7f402b47_173204cuda3std3__45__cpo3endE,(_ZN40_INTERNAL_dab93639_4_k_cu_7f402b47_173204cuda3std3__419piecewise_constructE - _ZN40_INTERNAL_dab93639_4_k_cu_7f402b47_173204cuda3std3__45__cpo3endE)
_ZN40_INTERNAL_dab93639_4_k_cu_7f402b47_173204cuda3std3__45__cpo3endE:
	.zero		1
	.type		_ZN40_INTERNAL_dab93639_4_k_cu_7f402b47_173204cuda3std3__419piecewise_constructE,@object
	.size		_ZN40_INTERNAL_dab93639_4_k_cu_7f402b47_173204cuda3std3__419piecewise_constructE,(_ZN40_INTERNAL_dab93639_4_k_cu_7f402b47_173204cuda3std3__45__cpo4cendE - _ZN40_INTERNAL_dab93639_4_k_cu_7f402b47_173204cuda3std3__419piecewise_constructE)
_ZN40_INTERNAL_dab93639_4_k_cu_7f402b47_173204cuda3std3__419piecewise_constructE:
	.zero		1
	.type		_ZN40_INTERNAL_dab93639_4_k_cu_7f402b47_173204cuda3std3__45__cpo4cendE,@object
	.size		_ZN40_INTERNAL_dab93639_4_k_cu_7f402b47_173204cuda3std3__45__cpo4cendE,(_ZN40_INTERNAL_dab93639_4_k_cu_7f402b47_173204cuda3std6ranges3__45__cpo4swapE - _ZN40_INTERNAL_dab93639_4_k_cu_7f402b47_173204cuda3std3__45__cpo4cendE)
_ZN40_INTERNAL_dab93639_4_k_cu_7f402b47_173204cuda3std3__45__cpo4cendE:
	.zero		1
	.type		_ZN40_INTERNAL_dab93639_4_k_cu_7f402b47_173204cuda3std6ranges3__45__cpo4swapE,@object
	.size		_ZN40_INTERNAL_dab93639_4_k_cu_7f402b47_173204cuda3std6ranges3__45__cpo4swapE,(.L_8 - _ZN40_INTERNAL_dab93639_4_k_cu_7f402b47_173204cuda3std6ranges3__45__cpo4swapE)
_ZN40_INTERNAL_dab93639_4_k_cu_7f402b47_173204cuda3std6ranges3__45__cpo4swapE:
	.zero		1
.L_8:


//--------------------- .nv.constant0._ZN7cutlass13device_kernelINS_4gemm6kernel13GemmUniversalIN4cute5tupleIJiiiiEEENS1_10collective13CollectiveMmaINS1_34MainloopSm90TmaGmmaWarpSpecializedILi4ENS5_IJNS4_1CILi4EEESB_NSA_ILi1EEEEEENS1_35KernelTmaWarpSpecializedCooperativeEEENS5_IJNSA_ILi128EEENSA_ILi64EEESH_EEEfNS5_IJlSC_lEEEfSJ_NS4_8TiledMMAINS4_8MMA_AtomIJNS4_4SM904GMMA29MMA_64x64x8_F32TF32TF32_SS_TNILNSN_7ScaleInE1ELSP_1EEEEEENS4_6LayoutINS5_IJNSA_ILi2EEESC_SC_EEENS5_IJSC_NSA_ILi0EEESV_EEEEENS5_IJNS4_10UnderscoreESY_SY_EEEEENS4_23SM90_TMA_LOAD_MULTICASTENS4_14ComposedLayoutINS4_7SwizzleILi3ELi4ELi3EEENS4_18smem_ptr_flag_bitsILi32EEENSS_INS5_IJNSA_ILi8EEENSA_ILi32EEEEEENS5_IJS18_SC_EEEEEEEvNS4_8identityES11_S1C_vS1D_EENS_8epilogue10collective6detail29Sm90TmaWarpSpecializedAdapterINS1G_15DefaultEpilogueIfSJ_SJ_NS1F_6thread17LinearCombinationIfLi1EffLNS1K_9ScaleType4KindE0ELNS_15FloatRoundStyleE2EfEENS1_15EpilogueDefaultEEEEEvvEEEEvNT_6ParamsE --------------------------
	.section	.nv.constant0._ZN7cutlass13device_kernelINS_4gemm6kernel13GemmUniversalIN4cute5tupleIJiiiiEEENS1_10collective13CollectiveMmaINS1_34MainloopSm90TmaGmmaWarpSpecializedILi4ENS5_IJNS4_1CILi4EEESB_NSA_ILi1EEEEEENS1_35KernelTmaWarpSpecializedCooperativeEEENS5_IJNSA_ILi128EEENSA_ILi64EEESH_EEEfNS5_IJlSC_lEEEfSJ_NS4_8TiledMMAINS4_8MMA_AtomIJNS4_4SM904GMMA29MMA_64x64x8_F32TF32TF32_SS_TNILNSN_7ScaleInE1ELSP_1EEEEEENS4_6LayoutINS5_IJNSA_ILi2EEESC_SC_EEENS5_IJSC_NSA_ILi0EEESV_EEEEENS5_IJNS4_10UnderscoreESY_SY_EEEEENS4_23SM90_TMA_LOAD_MULTICASTENS4_14ComposedLayoutINS4_7SwizzleILi3ELi4ELi3EEENS4_18smem_ptr_flag_bitsILi32EEENSS_INS5_IJNSA_ILi8EEENSA_ILi32EEEEEENS5_IJS18_SC_EEEEEEEvNS4_8identityES11_S1C_vS1D_EENS_8epilogue10collective6detail29Sm90TmaWarpSpecializedAdapterINS1G_15DefaultEpilogueIfSJ_SJ_NS1F_6thread17LinearCombinationIfLi1EffLNS1K_9ScaleType4KindE0ELNS_15FloatRoundStyleE2EfEENS1_15EpilogueDefaultEEEEEvvEEEEvNT_6ParamsE,"a",@progbits
	.sectionflags	@""
	.align	4
.nv.constant0._ZN7cutlass13device_kernelINS_4gemm6kernel13GemmUniversalIN4cute5tupleIJiiiiEEENS1_10collective13CollectiveMmaINS1_34MainloopSm90TmaGmmaWarpSpecializedILi4ENS5_IJNS4_1CILi4EEESB_NSA_ILi1EEEEEENS1_35KernelTmaWarpSpecializedCooperativeEEENS5_IJNSA_ILi128EEENSA_ILi64EEESH_EEEfNS5_IJlSC_lEEEfSJ_NS4_8TiledMMAINS4_8MMA_AtomIJNS4_4SM904GMMA29MMA_64x64x8_F32TF32TF32_SS_TNILNSN_7ScaleInE1ELSP_1EEEEEENS4_6LayoutINS5_IJNSA_ILi2EEESC_SC_EEENS5_IJSC_NSA_ILi0EEESV_EEEEENS5_IJNS4_10UnderscoreESY_SY_EEEEENS4_23SM90_TMA_LOAD_MULTICASTENS4_14ComposedLayoutINS4_7SwizzleILi3ELi4ELi3EEENS4_18smem_ptr_flag_bitsILi32EEENSS_INS5_IJNSA_ILi8EEENSA_ILi32EEEEEENS5_IJS18_SC_EEEEEEEvNS4_8identityES11_S1C_vS1D_EENS_8epilogue10collective6detail29Sm90TmaWarpSpecializedAdapterINS1G_15DefaultEpilogueIfSJ_SJ_NS1F_6thread17LinearCombinationIfLi1EffLNS1K_9ScaleType4KindE0ELNS_15FloatRoundStyleE2EfEENS1_15EpilogueDefaultEEEEEvvEEEEvNT_6ParamsE:
	.zero		1664


//--------------------- SYMBOLS --------------------------

	.type		.nv.reservedSmem.offset0,@object
	.size		.nv.reservedSmem.offset0,0x4
	.type		__assertfail,@function
